	.target	sm_100a

	.elftype	@"ET_EXEC"


//--------------------- .note.nv.tkinfo           --------------------------
	.section	.note.nv.tkinfo,"",@"SHT_NOTE"
	.sectionflags	@"SHF_NOTE_NV_TKINFO"
	.tkinfo
        /*0018*/ 	.word	0x00000081
        /*0030*/ 	.string	""
        /*0030*/ 	.string	"ptxas-blackwell"
        /*0030*/ 	.string	"Cuda compilation tools, release 12.9, V12.9.86"
        /*0030*/ 	.string	"Build cuda_12.9.r12.9/compiler.36037853_0"
        /*0030*/ 	.string	"-v  -suppress-debug-info  -lineinfo  -arch sm_100a "



//--------------------- .note.nv.cuver            --------------------------
	.section	.note.nv.cuver,"",@"SHT_NOTE"
	.sectionflags	@"SHF_NOTE_NV_CUVER"
        /*0018*/ 	.short	0x0001
        /*001a*/ 	.short	0x0064
        /*001c*/ 	.short	0x0001
        /*001e*/ 	.short	0x0000
        /*0020*/ 	.short	0x0001
        /*0022*/ 	.short	0x0000


//--------------------- .nv.info                  --------------------------
	.section	.nv.info,"",@"SHT_CUDA_INFO"
	.align	4


	//----- nvinfo : EIATTR_REGCOUNT
	.align		4
        /*0000*/ 	.byte	0x04, 0x2f
        /*0002*/ 	.short	(.L_4 - .L_3)
	.align		4
.L_3:
        /*0004*/ 	.word	index@(gluon_tcgen05)
        /*0008*/ 	.word	0x00000027


	//----- nvinfo : EIATTR_FRAME_SIZE
	.align		4
.L_4:
        /*000c*/ 	.byte	0x04, 0x11
        /*000e*/ 	.short	(.L_6 - .L_5)
	.align		4
.L_5:
        /*0010*/ 	.word	index@($__internal_2_$__cuda_sm10x_tcgen05_guardrail_trap_unallocated_columns_being_dealloced)
        /*0014*/ 	.word	0x00000000


	//----- nvinfo : EIATTR_FRAME_SIZE
	.align		4
.L_6:
        /*0018*/ 	.byte	0x04, 0x11
        /*001a*/ 	.short	(.L_8 - .L_7)
	.align		4
.L_7:
        /*001c*/ 	.word	index@($__internal_1_$__cuda_sm10x_tcgen05_guardrail_trap_phase_invalid_during_alloc)
        /*0020*/ 	.word	0x00000000


	//----- nvinfo : EIATTR_FRAME_SIZE
	.align		4
.L_8:
        /*0024*/ 	.byte	0x04, 0x11
        /*0026*/ 	.short	(.L_10 - .L_9)
	.align		4
.L_9:
        /*0028*/ 	.word	index@($__internal_0_$__cuda_sm10x_tcgen05_guardrail_trap_col_being_dealloced_not_returned_by_alloc)
        /*002c*/ 	.word	0x00000000


	//----- nvinfo : EIATTR_FRAME_SIZE
	.align		4
.L_10:
        /*0030*/ 	.byte	0x04, 0x11
        /*0032*/ 	.short	(.L_12 - .L_11)
	.align		4
.L_11:
        /*0034*/ 	.word	index@(gluon_tcgen05)
        /*0038*/ 	.word	0x00000000


	//----- nvinfo : EIATTR_MIN_STACK_SIZE
	.align		4
.L_12:
        /*003c*/ 	.byte	0x04, 0x12
        /*003e*/ 	.short	(.L_14 - .L_13)
	.align		4
.L_13:
        /*0040*/ 	.word	index@(gluon_tcgen05)
        /*0044*/ 	.word	0x00000000
.L_14:


//--------------------- .nv.info.gluon_tcgen05    --------------------------
	.section	.nv.info.gluon_tcgen05,"",@"SHT_CUDA_INFO"
	.sectionflags	@""
	.align	4


	//----- nvinfo : EIATTR_CUDA_API_VERSION
	.align		4
        /*0000*/ 	.byte	0x04, 0x37
        /*0002*/ 	.short	(.L_16 - .L_15)
.L_15:
        /*0004*/ 	.word	0x00000081


	//----- nvinfo : EIATTR_KPARAM_INFO
	.align		4
.L_16:
        /*0008*/ 	.byte	0x04, 0x17
        /*000a*/ 	.short	(.L_18 - .L_17)
.L_17:
        /*000c*/ 	.word	0x00000000
        /*0010*/ 	.short	0x000a
        /*0012*/ 	.short	0x0048
        /*0014*/ 	.byte	0x00, 0xf4, 0x21, 0x00


	//----- nvinfo : EIATTR_KPARAM_INFO
	.align		4
.L_18:
        /*0018*/ 	.byte	0x04, 0x17
        /*001a*/ 	.short	(.L_20 - .L_19)
.L_19:
        /*001c*/ 	.word	0x00000000
        /*0020*/ 	.short	0x0009
        /*0022*/ 	.short	0x0040
        /*0024*/ 	.byte	0x00, 0xf4, 0x21, 0x00


	//----- nvinfo : EIATTR_KPARAM_INFO
	.align		4
.L_20:
        /*0028*/ 	.byte	0x04, 0x17
        /*002a*/ 	.short	(.L_22 - .L_21)
.L_21:
        /*002c*/ 	.word	0x00000000
        /*0030*/ 	.short	0x0008
        /*0032*/ 	.short	0x0038
        /*0034*/ 	.byte	0x00, 0xf0, 0x21, 0x00


	//----- nvinfo : EIATTR_KPARAM_INFO
	.align		4
.L_22:
        /*0038*/ 	.byte	0x04, 0x17
        /*003a*/ 	.short	(.L_24 - .L_23)
.L_23:
        /*003c*/ 	.word	0x00000000
        /*0040*/ 	.short	0x0007
        /*0042*/ 	.short	0x0030
        /*0044*/ 	.byte	0x00, 0xf0, 0x21, 0x00


	//----- nvinfo : EIATTR_KPARAM_INFO
	.align		4
.L_24:
        /*0048*/ 	.byte	0x04, 0x17
        /*004a*/ 	.short	(.L_26 - .L_25)
.L_25:
        /*004c*/ 	.word	0x00000000
        /*0050*/ 	.short	0x0006
        /*0052*/ 	.short	0x0028
        /*0054*/ 	.byte	0x00, 0xf0, 0x21, 0x00


	//----- nvinfo : EIATTR_KPARAM_INFO
	.align		4
.L_26:
        /*0058*/ 	.byte	0x04, 0x17
        /*005a*/ 	.short	(.L_28 - .L_27)
.L_27:
        /*005c*/ 	.word	0x00000000
        /*0060*/ 	.short	0x0005
        /*0062*/ 	.short	0x0020
        /*0064*/ 	.byte	0x00, 0xf0, 0x11, 0x00


	//----- nvinfo : EIATTR_KPARAM_INFO
	.align		4
.L_28:
        /*0068*/ 	.byte	0x04, 0x17
        /*006a*/ 	.short	(.L_30 - .L_29)
.L_29:
        /*006c*/ 	.word	0x00000000
        /*0070*/ 	.short	0x0004
        /*0072*/ 	.short	0x001c
        /*0074*/ 	.byte	0x00, 0xf0, 0x11, 0x00


	//----- nvinfo : EIATTR_KPARAM_INFO
	.align		4
.L_30:
        /*0078*/ 	.byte	0x04, 0x17
        /*007a*/ 	.short	(.L_32 - .L_31)
.L_31:
        /*007c*/ 	.word	0x00000000
        /*0080*/ 	.short	0x0003
        /*0082*/ 	.short	0x0018
        /*0084*/ 	.byte	0x00, 0xf0, 0x11, 0x00


	//----- nvinfo : EIATTR_KPARAM_INFO
	.align		4
.L_32:
        /*0088*/ 	.byte	0x04, 0x17
        /*008a*/ 	.short	(.L_34 - .L_33)
.L_33:
        /*008c*/ 	.word	0x00000000
        /*0090*/ 	.short	0x0002
        /*0092*/ 	.short	0x0010
        /*0094*/ 	.byte	0x00, 0xf4, 0x21, 0x00


	//----- nvinfo : EIATTR_KPARAM_INFO
	.align		4
.L_34:
        /*0098*/ 	.byte	0x04, 0x17
        /*009a*/ 	.short	(.L_36 - .L_35)
.L_35:
        /*009c*/ 	.word	0x00000000
        /*00a0*/ 	.short	0x0001
        /*00a2*/ 	.short	0x0008
        /*00a4*/ 	.byte	0x00, 0xf4, 0x21, 0x00


	//----- nvinfo : EIATTR_KPARAM_INFO
	.align		4
.L_36:
        /*00a8*/ 	.byte	0x04, 0x17
        /*00aa*/ 	.short	(.L_38 - .L_37)
.L_37:
        /*00ac*/ 	.word	0x00000000
        /*00b0*/ 	.short	0x0000
        /*00b2*/ 	.short	0x0000
        /*00b4*/ 	.byte	0x00, 0xf4, 0x21, 0x00


	//----- nvinfo : EIATTR_AT_ENTRY_FRAGMENTS
	.align		4
.L_38:
        /*00b8*/ 	.byte	0x04, 0x4f
        /*00ba*/ 	.short	(.L_40 - .L_39)


	//   ....[0]....
.L_39:
        /*00bc*/ 	.word	0x00000004


	//----- nvinfo : EIATTR_RESERVED_SMEM_USED
	.align		4
.L_40:
        /*00c0*/ 	.byte	0x01, 0x41
	.zero		2


	//----- nvinfo : EIATTR_SPARSE_MMA_MASK
	.align		4
        /*00c4*/ 	.byte	0x03, 0x50
        /*00c6*/ 	.short	0x0000


	//----- nvinfo : EIATTR_TCGEN05_1CTA_USED
	.align		4
        /*00c8*/ 	.byte	0x01, 0x51
	.zero		2


	//----- nvinfo : EIATTR_MAXREG_COUNT
	.align		4
        /*00cc*/ 	.byte	0x03, 0x1b
        /*00ce*/ 	.short	0x00ff


	//----- nvinfo : EIATTR_NUM_BARRIERS
	.align		4
        /*00d0*/ 	.byte	0x02, 0x4c
        /*00d2*/ 	.byte	0x01
	.zero		1


	//----- nvinfo : EIATTR_INT_WARP_WIDE_INSTR_OFFSETS
	.align		4
        /*00d4*/ 	.byte	0x04, 0x31
        /*00d6*/ 	.short	(.L_42 - .L_41)


	//   ....[0]....
.L_41:
        /*00d8*/ 	.word	0x00001720


	//   ....[1]....
        /*00dc*/ 	.word	0x00001740


	//   ....[2]....
        /*00e0*/ 	.word	0x000017c0


	//   ....[3]....
        /*00e4*/ 	.word	0x00001b90


	//   ....[4]....
        /*00e8*/ 	.word	0x00001ba0


	//   ....[5]....
        /*00ec*/ 	.word	0x00001bb0


	//   ....[6]....
        /*00f0*/ 	.word	0x00001bc0


	//   ....[7]....
        /*00f4*/ 	.word	0x00001e60


	//   ....[8]....
        /*00f8*/ 	.word	0x00001e70


	//   ....[9]....
        /*00fc*/ 	.word	0x00001fe0


	//   ....[10]....
        /*0100*/ 	.word	0x00002030


	//   ....[11]....
        /*0104*/ 	.word	0x00002040


	//   ....[12]....
        /*0108*/ 	.word	0x00002070


	//   ....[13]....
        /*010c*/ 	.word	0x00002280


	//   ....[14]....
        /*0110*/ 	.word	0x00002290


	//   ....[15]....
        /*0114*/ 	.word	0x00002630


	//   ....[16]....
        /*0118*/ 	.word	0x00002640


	//   ....[17]....
        /*011c*/ 	.word	0x000029b0


	//   ....[18]....
        /*0120*/ 	.word	0x00002a00


	//----- nvinfo : EIATTR_COOP_GROUP_MASK_REGIDS
	.align		4
.L_42:
        /*0124*/ 	.byte	0x04, 0x29
        /*0126*/ 	.short	(.L_44 - .L_43)


	//   ....[0]....
.L_43:
        /*0128*/ 	.word	0xffffffff


	//   ....[1]....
        /*012c*/ 	.word	0xffffffff


	//   ....[2]....
        /*0130*/ 	.word	0xffffffff


	//   ....[3]....
        /*0134*/ 	.word	0xffffffff


	//   ....[4]....
        /*0138*/ 	.word	0xffffffff


	//   ....[5]....
        /*013c*/ 	.word	0xffffffff


	//   ....[6]....
        /*0140*/ 	.word	0xffffffff


	//   ....[7]....
        /*0144*/ 	.word	0xffffffff


	//   ....[8]....
        /*0148*/ 	.word	0xffffffff


	//   ....[9]....
        /*014c*/ 	.word	0xffffffff


	//----- nvinfo : EIATTR_COOP_GROUP_INSTR_OFFSETS
	.align		4
.L_44:
        /*0150*/ 	.byte	0x04, 0x28
        /*0152*/ 	.short	(.L_46 - .L_45)


	//   ....[0]....
.L_45:
        /*0154*/ 	.word	0x00000050


	//   ....[1]....
        /*0158*/ 	.word	0x00000310


	//   ....[2]....
        /*015c*/ 	.word	0x00000500


	//   ....[3]....
        /*0160*/ 	.word	0x000009c0


	//   ....[4]....
        /*0164*/ 	.word	0x00000b00


	//   ....[5]....
        /*0168*/ 	.word	0x00000fb0


	//   ....[6]....
        /*016c*/ 	.word	0x000010f0


	//   ....[7]....
        /*0170*/ 	.word	0x000015e0


	//   ....[8]....
        /*0174*/ 	.word	0x00002840


	//   ....[9]....
        /*0178*/ 	.word	0x00002ab0


	//----- nvinfo : EIATTR_VRC_CTA_INIT_COUNT
	.align		4
.L_46:
        /*017c*/ 	.byte	0x02, 0x4a
        /*017e*/ 	.byte	0x80
	.zero		1


	//----- nvinfo : EIATTR_MBARRIER_INSTR_OFFSETS
	.align		4
        /*0180*/ 	.byte	0x04, 0x39
        /*0182*/ 	.short	(.L_48 - .L_47)


	//   ....[0]....
.L_47:
        /*0184*/ 	.word	0x000017e0
        /*0188*/ 	.word	0x000000ff
        /*018c*/ 	.word	0x00008000
        /*0190*/ 	.short	0x0100
        /*0192*/ 	.byte	0x08
	.zero		1


	//   ....[1]....
        /*0194*/ 	.word	0x000017f0
        /*0198*/ 	.word	0x000000ff
        /*019c*/ 	.word	0x00008020
        /*01a0*/ 	.short	0x0100
        /*01a2*/ 	.byte	0x08
	.zero		1


	//   ....[2]....
        /*01a4*/ 	.word	0x000018a0
        /*01a8*/ 	.word	0x000000ff
        /*01ac*/ 	.word	0x00008008
        /*01b0*/ 	.short	0x0100
        /*01b2*/ 	.byte	0x08
	.zero		1


	//   ....[3]....
        /*01b4*/ 	.word	0x000018b0
        /*01b8*/ 	.word	0x000000ff
        /*01bc*/ 	.word	0x00008028
        /*01c0*/ 	.short	0x0100
        /*01c2*/ 	.byte	0x08
	.zero		1


	//   ....[4]....
        /*01c4*/ 	.word	0x00001990
        /*01c8*/ 	.word	0x000000ff
        /*01cc*/ 	.word	0x00008010
        /*01d0*/ 	.short	0x0100
        /*01d2*/ 	.byte	0x08
	.zero		1


	//   ....[5]....
        /*01d4*/ 	.word	0x000019a0
        /*01d8*/ 	.word	0x000000ff
        /*01dc*/ 	.word	0x00008030
        /*01e0*/ 	.short	0x0100
        /*01e2*/ 	.byte	0x08
	.zero		1


	//   ....[6]....
        /*01e4*/ 	.word	0x00001ab0
        /*01e8*/ 	.word	0x000000ff
        /*01ec*/ 	.word	0x00008018
        /*01f0*/ 	.short	0x0100
        /*01f2*/ 	.byte	0x08
	.zero		1


	//   ....[7]....
        /*01f4*/ 	.word	0x00001ac0
        /*01f8*/ 	.word	0x000000ff
        /*01fc*/ 	.word	0x00008038
        /*0200*/ 	.short	0x0100
        /*0202*/ 	.byte	0x08
	.zero		1


	//   ....[8]....
        /*0204*/ 	.word	0x00001ca0
        /*0208*/ 	.word	0x000000ff
        /*020c*/ 	.word	0x00008000
        /*0210*/ 	.short	0x010a
        /*0212*/ 	.byte	0x08
	.zero		1


	//   ....[9]....
        /*0214*/ 	.word	0x00001ec0
        /*0218*/ 	.word	0x000000ff
        /*021c*/ 	.word	0x00008020
        /*0220*/ 	.short	0x010a
        /*0222*/ 	.byte	0x08
	.zero		1


	//   ....[10]....
        /*0224*/ 	.word	0x000020e0
        /*0228*/ 	.word	0x000000ff
        /*022c*/ 	.word	0x00008000
        /*0230*/ 	.short	0x010a
        /*0232*/ 	.byte	0x1c
	.zero		1


	//   ....[11]....
        /*0234*/ 	.word	0x000022d0
        /*0238*/ 	.word	0x000000ff
        /*023c*/ 	.word	0x00008020
        /*0240*/ 	.short	0x010a
        /*0242*/ 	.byte	0x1c
	.zero		1


	//   ....[12]....
        /*0244*/ 	.word	0x000023b0
        /*0248*/ 	.word	0x000000ff
        /*024c*/ 	.word	0x00008000
        /*0250*/ 	.short	0x0108
        /*0252*/ 	.byte	0x08
	.zero		1


	//   ....[13]....
        /*0254*/ 	.word	0x000023c0
        /*0258*/ 	.word	0x000000ff
        /*025c*/ 	.word	0x00008020
        /*0260*/ 	.short	0x0108
        /*0262*/ 	.byte	0x08
	.zero		1


	//   ....[14]....
        /*0264*/ 	.word	0x00002410
        /*0268*/ 	.word	0x000000ff
        /*026c*/ 	.word	0x00008008
        /*0270*/ 	.short	0x0108
        /*0272*/ 	.byte	0x08
	.zero		1


	//   ....[15]....
        /*0274*/ 	.word	0x00002420
        /*0278*/ 	.word	0x000000ff
        /*027c*/ 	.word	0x00008028
        /*0280*/ 	.short	0x0108
        /*0282*/ 	.byte	0x08
	.zero		1


	//   ....[16]....
        /*0284*/ 	.word	0x00002470
        /*0288*/ 	.word	0x000000ff
        /*028c*/ 	.word	0x00008010
        /*0290*/ 	.short	0x0108
        /*0292*/ 	.byte	0x08
	.zero		1


	//   ....[17]....
        /*0294*/ 	.word	0x00002480
        /*0298*/ 	.word	0x000000ff
        /*029c*/ 	.word	0x00008030
        /*02a0*/ 	.short	0x0108
        /*02a2*/ 	.byte	0x08
	.zero		1


	//   ....[18]....
        /*02a4*/ 	.word	0x000024d0
        /*02a8*/ 	.word	0x000000ff
        /*02ac*/ 	.word	0x00008018
        /*02b0*/ 	.short	0x0108
        /*02b2*/ 	.byte	0x08
	.zero		1


	//   ....[19]....
        /*02b4*/ 	.word	0x000024e0
        /*02b8*/ 	.word	0x000000ff
        /*02bc*/ 	.word	0x00008038
        /*02c0*/ 	.short	0x0108
        /*02c2*/ 	.byte	0x08
	.zero		1


	//   ....[20]....
        /*02c4*/ 	.word	0x00002ad0
        /*02c8*/ 	.word	0x000000ff
        /*02cc*/ 	.word	0x00008000
        /*02d0*/ 	.short	0x010a
        /*02d2*/ 	.byte	0x08
	.zero		1


	//   ....[21]....
        /*02d4*/ 	.word	0x00002b00
        /*02d8*/ 	.word	0x000000ff
        /*02dc*/ 	.word	0x00008020
        /*02e0*/ 	.short	0x010a
        /*02e2*/ 	.byte	0x08
	.zero		1


	//   ....[22]....
        /*02e4*/ 	.word	0x00002b30
        /*02e8*/ 	.word	0x000000ff
        /*02ec*/ 	.word	0x00008000
        /*02f0*/ 	.short	0x010a
        /*02f2*/ 	.byte	0x1c
	.zero		1


	//   ....[23]....
        /*02f4*/ 	.word	0x00002b60
        /*02f8*/ 	.word	0x000000ff
        /*02fc*/ 	.word	0x00008020
        /*0300*/ 	.short	0x010a
        /*0302*/ 	.byte	0x1c
	.zero		1


	//----- nvinfo : EIATTR_NUM_MBARRIERS
	.align		4
.L_48:
        /*0304*/ 	.byte	0x03, 0x38
        /*0306*/ 	.short	0x0008


	//----- nvinfo : EIATTR_EXIT_INSTR_OFFSETS
	.align		4
        /*0308*/ 	.byte	0x04, 0x1c
        /*030a*/ 	.short	(.L_50 - .L_49)


	//   ....[0]....
.L_49:
        /*030c*/ 	.word	0x00002ac0


	//----- nvinfo : EIATTR_REQNTID
	.align		4
.L_50:
        /*0310*/ 	.byte	0x04, 0x10
        /*0312*/ 	.short	(.L_52 - .L_51)
.L_51:
        /*0314*/ 	.word	0x00000080
        /*0318*/ 	.word	0x00000001
        /*031c*/ 	.word	0x00000001


	//----- nvinfo : EIATTR_CRS_STACK_SIZE
	.align		4
.L_52:
        /*0320*/ 	.byte	0x04, 0x1e
        /*0322*/ 	.short	(.L_54 - .L_53)
.L_53:
        /*0324*/ 	.word	0x00000000


	//----- nvinfo : EIATTR_CBANK_PARAM_SIZE
	.align		4
.L_54:
        /*0328*/ 	.byte	0x03, 0x19
        /*032a*/ 	.short	0x0050


	//----- nvinfo : EIATTR_PARAM_CBANK
	.align		4
        /*032c*/ 	.byte	0x04, 0x0a
        /*032e*/ 	.short	(.L_56 - .L_55)
	.align		4
.L_55:
        /*0330*/ 	.word	index@(.nv.constant0.gluon_tcgen05)
        /*0334*/ 	.short	0x0380
        /*0336*/ 	.short	0x0050


	//----- nvinfo : EIATTR_SW_WAR
	.align		4
.L_56:
        /*0338*/ 	.byte	0x04, 0x36
        /*033a*/ 	.short	(.L_58 - .L_57)
.L_57:
        /*033c*/ 	.word	0x00000008
.L_58:


//--------------------- .nv.compat                --------------------------
	.section	.nv.compat,"",@"SHT_CUDA_COMPAT_INFO"
	.align	4
        /*0000*/ 	.byte	0x02, 0x02, 0x02, 0x00, 0x02, 0x05, 0x05, 0x00, 0x02, 0x03, 0x03, 0x00, 0x02, 0x06, 0x01, 0x00


//--------------------- .nv.callgraph             --------------------------
	.section	.nv.callgraph,"",@"SHT_CUDA_CALLGRAPH"
	.align	4
	.sectionentsize	8
	.align		4
        /*0000*/ 	.word	0x00000000
	.align		4
        /*0004*/ 	.word	0xffffffff
	.align		4
        /*0008*/ 	.word	0x00000000
	.align		4
        /*000c*/ 	.word	0xfffffffe
	.align		4
        /*0010*/ 	.word	0x00000000
	.align		4
        /*0014*/ 	.word	0xfffffffd
	.align		4
        /*0018*/ 	.word	0x00000000
	.align		4
        /*001c*/ 	.word	0xfffffffc


//--------------------- .text.gluon_tcgen05       --------------------------
	.section	.text.gluon_tcgen05,"ax",@progbits
	.align	128
        .global         gluon_tcgen05
        .type           gluon_tcgen05,@function
        .size           gluon_tcgen05,(.L_x_85 - gluon_tcgen05)
        .other          gluon_tcgen05,@"STO_CUDA_ENTRY STV_DEFAULT"
gluon_tcgen05:
.text.gluon_tcgen05:
[----:B------:R-:W1:Y:S01]  /*0000*/  LDC R1, c[0x0][0x37c] ;  /* 0x0000df00ff017b82 */ /* 0x000e620000000800 */
[----:B------:R-:W2:Y:S02]  /*0010*/  S2R R0, SR_TID.X ;  /* 0x0000000000007919 */ /* 0x000ea40000002100 */
[----:B--2---:R-:W-:-:S13]  /*0020*/  ISETP.GE.U32.AND P2, PT, R0, 0x20, PT ;  /* 0x000000200000780c */ /* 0x004fda0003f46070 */
[----:B------:R-:W-:Y:S05]  /*0030*/  @P2 BRA `(.L_x_0) ;  /* 0x0000000000b82947 */ /* 0x000fea0003800000 */
[----:B------:R-:W2:Y:S01]  /*0040*/  S2UR UR6, SR_CgaCtaId ;  /* 0x00000000000679c3 */ /* 0x000ea20000008800 */
[----:B------:R-:W-:Y:S01]  /*0050*/  NOP ;  /* 0x0000000000007918 */ /* 0x000fe20000000000 */
[----:B------:R-:W-:Y:S02]  /*0060*/  UMOV UR4, 0x40 ;  /* 0x0000004000047882 */ /* 0x000fe40000000000 */
[----:B--2---:R-:W-:-:S09]  /*0070*/  ULEA UR4, UR6, UR4, 0x18 ;  /* 0x0000000406047291 */ /* 0x004fd2000f8ec0ff */
[----:B------:R-:W2:Y:S01]  /*0080*/  LDS.U8 R2, [UR4] ;  /* 0x00000004ff027984 */ /* 0x000ea20008000000 */
[----:B------:R-:W-:Y:S02]  /*0090*/  UMOV UR4, 0x400 ;  /* 0x0000040000047882 */ /* 0x000fe40000000000 */
[----:B------:R-:W-:Y:S01]  /*00a0*/  ULEA UR4, UR6, UR4, 0x18 ;  /* 0x0000000406047291 */ /* 0x000fe2000f8ec0ff */
[----:B--2---:R-:W-:-:S13]  /*00b0*/  ISETP.NE.AND P0, PT, R2, RZ, PT ;  /* 0x000000ff0200720c */ /* 0x004fda0003f05270 */
[----:B------:R-:W-:Y:S05]  /*00c0*/  @P0 BRA `(.L_x_1) ;  /* 0x00000000007c0947 */ /* 0x000fea0003800000 */
[----:B------:R-:W-:-:S13]  /*00d0*/  ELECT P0, URZ, PT ;  /* 0x0000000000ff782f */ /* 0x000fda0003800000 */
[----:B------:R-:W-:Y:S05]  /*00e0*/  @!P0 BRA `(.L_x_2) ;  /* 0x0000000000848947 */ /* 0x000fea0003800000 */
[----:B------:R-:W-:Y:S01]  /*00f0*/  UMOV UR5, 0x2 ;  /* 0x0000000200057882 */ /* 0x000fe20000000000 */
[----:B------:R-:W-:Y:S02]  /*0100*/  IMAD.MOV.U32 R5, RZ, RZ, 0x1 ;  /* 0x00000001ff057424 */ /* 0x000fe400078e00ff */
[----:B------:R-:W-:Y:S02]  /*0110*/  IMAD.MOV.U32 R3, RZ, RZ, 0x3 ;  /* 0x00000003ff037424 */ /* 0x000fe400078e00ff */
[----:B------:R-:W-:Y:S04]  /*0120*/  DEPBAR.LE SB2, 0x36 ;  /* 0x0000ad800000791a */ /* 0x000fe80000000000 */
[----:B------:R-:W2:Y:S02]  /*0130*/  UTCATOMSWS.FIND_AND_SET.ALIGN UP0, UR5, UR5 ;  /* 0x00000005000575e3 */ /* 0x000ea40008000800 */
[----:B--2---:R-:W-:-:S04]  /*0140*/  PLOP3.LUT P0, PT, PT, PT, UP0, 0x80, 0x8 ;  /* 0x000000000008781c */ /* 0x004fc80003f0f008 */
[----:B------:R-:W-:-:S04]  /*0150*/  SEL R2, RZ, 0xffffffff, !P0 ;  /* 0xffffffffff027807 */ /* 0x000fc80004000000 */
[----:B------:R-:W-:Y:S01]  /*0160*/  ISETP.NE.AND P0, PT, R2, RZ, PT ;  /* 0x000000ff0200720c */ /* 0x000fe20003f05270 */
[----:B------:R-:W-:-:S12]  /*0170*/  IMAD.U32 R2, RZ, RZ, UR5 ;  /* 0x00000005ff027e24 */ /* 0x000fd8000f8e00ff */
[----:B------:R-:W-:Y:S05]  /*0180*/  @P0 BRA `(.L_x_3) ;  /* 0x0000000000240947 */ /* 0x000fea0003800000 */
.L_x_4:
[----:B------:R-:W-:Y:S05]  /*0190*/  NANOSLEEP 0x64 ;  /* 0x000000640000795d */ /* 0x000fea0003800000 */
[----:B------:R-:W-:-:S05]  /*01a0*/  UMOV UR5, 0x2 ;  /* 0x0000000200057882 */ /* 0x000fca0000000000 */
[----:B------:R-:W-:Y:S04]  /*01b0*/  DEPBAR.LE SB2, 0x36 ;  /* 0x0000ad800000791a */ /* 0x000fe80000000000 */
[----:B------:R-:W2:Y:S02]  /*01c0*/  UTCATOMSWS.FIND_AND_SET.ALIGN UP0, UR5, UR5 ;  /* 0x00000005000575e3 */ /* 0x000ea40008000800 */
[----:B--2---:R-:W-:-:S04]  /*01d0*/  PLOP3.LUT P0, PT, PT, PT, UP0, 0x80, 0x8 ;  /* 0x000000000008781c */ /* 0x004fc80003f0f008 */
[----:B------:R-:W-:-:S04]  /*01e0*/  SEL R2, RZ, 0xffffffff, !P0 ;  /* 0xffffffffff027807 */ /* 0x000fc80004000000 */
[----:B------:R-:W-:Y:S01]  /*01f0*/  ISETP.NE.AND P0, PT, R2, RZ, PT ;  /* 0x000000ff0200720c */ /* 0x000fe20003f05270 */
[----:B------:R-:W-:-:S12]  /*0200*/  IMAD.U32 R2, RZ, RZ, UR5 ;  /* 0x00000005ff027e24 */ /* 0x000fd8000f8e00ff */
[----:B------:R-:W-:Y:S05]  /*0210*/  @!P0 BRA `(.L_x_4) ;  /* 0xfffffffc00dc8947 */ /* 0x000fea000383ffff */
.L_x_3:
[C---:B------:R-:W-:Y:S01]  /*0220*/  VIADD R4, R2.reuse, 0x10 ;  /* 0x0000001002047836 */ /* 0x040fe20000000000 */
[----:B------:R-:W-:Y:S01]  /*0230*/  UMOV UR5, 0x50 ;  /* 0x0000005000057882 */ /* 0x000fe20000000000 */
[----:B------:R-:W-:Y:S01]  /*0240*/  SHF.L.U32 R3, R3, R2, RZ ;  /* 0x0000000203037219 */ /* 0x000fe200000006ff */
[----:B------:R-:W-:Y:S01]  /*0250*/  ULEA UR5, UR6, UR5, 0x18 ;  /* 0x0000000506057291 */ /* 0x000fe2000f8ec0ff */
[----:B------:R-:W-:Y:S01]  /*0260*/  IMAD.SHL.U32 R2, R2, 0x20, RZ ;  /* 0x0000002002027824 */ /* 0x000fe200078e00ff */
[----:B------:R-:W-:-:S04]  /*0270*/  SHF.L.U32 R4, R5, R4, RZ ;  /* 0x0000000405047219 */ /* 0x000fc800000006ff */
[----:B------:R-:W-:-:S05]  /*0280*/  LOP3.LUT R3, R4, R3, RZ, 0xfc, !PT ;  /* 0x0000000304037212 */ /* 0x000fca00078efcff */
[----:B------:R2:W-:Y:S04]  /*0290*/  ATOMS.OR RZ, [UR5], R3 ;  /* 0x00000003ffff798c */ /* 0x0005e8000b000005 */
[----:B------:R2:W-:Y:S01]  /*02a0*/  STS [UR4], R2 ;  /* 0x00000002ff007988 */ /* 0x0005e20008000804 */
[----:B------:R-:W-:Y:S05]  /*02b0*/  BRA `(.L_x_2) ;  /* 0x0000000000107947 */ /* 0x000fea0003800000 */
.L_x_1:
[----:B------:R-:W-:Y:S01]  /*02c0*/  IMAD.MOV.U32 R3, RZ, RZ, -0x1 ;  /* 0xffffffffff037424 */ /* 0x000fe200078e00ff */
[----:B------:R-:W-:-:S04]  /*02d0*/  MOV R2, 0x300 ;  /* 0x0000030000027802 */ /* 0x000fc80000000f00 */
[----:B------:R2:W-:Y:S03]  /*02e0*/  STS [UR4], R3 ;  /* 0x00000003ff007988 */ /* 0x0005e60008000804 */
[----:B-12---:R-:W-:Y:S05]  /*02f0*/  CALL.REL.NOINC `($__internal_1_$__cuda_sm10x_tcgen05_guardrail_trap_phase_invalid_during_alloc) ;  /* 0x0000002800307944 */ /* 0x006fea0003c00000 */
.L_x_2:
[----:B------:R-:W-:Y:S05]  /*0300*/  WARPSYNC.ALL ;  /* 0x0000000000007948 */ /* 0x000fea0003800000 */
[----:B------:R-:W-:Y:S01]  /*0310*/  NOP ;  /* 0x0000000000007918 */ /* 0x000fe20000000000 */
.L_x_0:
[----:B------:R-:W3:Y:S08]  /*0320*/  S2UR UR4, SR_CgaCtaId ;  /* 0x00000000000479c3 */ /* 0x000ef00000008800 */
[----:B------:R-:W-:Y:S01]  /*0330*/  BAR.SYNC.DEFER_BLOCKING 0x0 ;  /* 0x0000000000007b1d */ /* 0x000fe20000010000 */
[----:B------:R-:W-:-:S05]  /*0340*/  LOP3.LUT R36, R0, 0x7f, RZ, 0xc0, !PT ;  /* 0x0000007f00247812 */ /* 0x000fca00078ec0ff */
[----:B------:R-:W-:Y:S02]  /*0350*/  UMOV UR8, 0x400 ;  /* 0x0000040000087882 */ /* 0x000fe40000000000 */
[----:B--2---:R-:W2:Y:S08]  /*0360*/  LDC R3, c[0x0][0x398] ;  /* 0x0000e600ff037b82 */ /* 0x004eb00000000800 */
[----:B------:R-:W4:Y:S01]  /*0370*/  LDC R6, c[0x0][0x3a0] ;  /* 0x0000e800ff067b82 */ /* 0x000f220000000800 */
[----:B---3--:R-:W-:-:S07]  /*0380*/  ULEA UR8, UR4, UR8, 0x18 ;  /* 0x0000000804087291 */ /* 0x008fce000f8ec0ff */
[----:B------:R-:W3:Y:S02]  /*0390*/  S2UR UR9, SR_CTAID.Y ;  /* 0x00000000000979c3 */ /* 0x000ee40000002600 */
[----:B------:R-:W5:Y:S06]  /*03a0*/  LDS R4, [UR8] ;  /* 0x00000008ff047984 */ /* 0x000f6c0008000800 */
[----:B------:R-:W-:Y:S06]  /*03b0*/  BAR.SYNC.DEFER_BLOCKING 0x0 ;  /* 0x0000000000007b1d */ /* 0x000fec0000010000 */
[----:B------:R-:W-:Y:S05]  /*03c0*/  @P2 BRA `(.L_x_5) ;  /* 0x0000000000182947 */ /* 0x000fea0003800000 */
[----:B------:R-:W-:Y:S01]  /*03d0*/  ELECT P0, URZ, PT ;  /* 0x0000000000ff782f */ /* 0x000fe20003800000 */
[----:B------:R-:W-:Y:S01]  /*03e0*/  IMAD.MOV.U32 R2, RZ, RZ, 0x1 ;  /* 0x00000001ff027424 */ /* 0x000fe200078e00ff */
[----:B------:R-:W-:Y:S01]  /*03f0*/  UMOV UR5, 0x40 ;  /* 0x0000004000057882 */ /* 0x000fe20000000000 */
[----:B------:R-:W-:Y:S01]  /*0400*/  UVIRTCOUNT.DEALLOC.SMPOOL 0x80 ;  /* 0x000000800000784c */ /* 0x000fe20000000000 */
[----:B------:R-:W-:-:S09]  /*0410*/  ULEA UR5, UR4, UR5, 0x18 ;  /* 0x0000000504057291 */ /* 0x000fd2000f8ec0ff */
[----:B------:R5:W-:Y:S03]  /*0420*/  @P0 STS.U8 [UR5], R2 ;  /* 0x00000002ff000988 */ /* 0x000be60008000005 */
.L_x_5:
[----:B------:R-:W5:Y:S01]  /*0430*/  S2UR UR4, SR_CTAID.Z ;  /* 0x00000000000479c3 */ /* 0x000f620000002700 */
[----:B------:R-:W4:Y:S01]  /*0440*/  LDCU UR5, c[0x0][0x370] ;  /* 0x00006e00ff0577ac */ /* 0x000f220008000800 */
[C---:B------:R-:W-:Y:S01]  /*0450*/  ISETP.GE.U32.AND P0, PT, R36.reuse, 0x20, PT ;  /* 0x000000202400780c */ /* 0x040fe20003f06070 */
[----:B--2--5:R-:W-:Y:S01]  /*0460*/  VIADD R2, R3, 0xffffffff ;  /* 0xffffffff03027836 */ /* 0x024fe20000000000 */
[C---:B------:R-:W-:Y:S01]  /*0470*/  ISETP.NE.U32.AND P3, PT, R36.reuse, RZ, PT ;  /* 0x000000ff2400720c */ /* 0x040fe20003f65070 */
[----:B------:R-:W2:Y:S01]  /*0480*/  LDCU UR6, c[0x0][0x374] ;  /* 0x00006e80ff0677ac */ /* 0x000ea20008000800 */
[----:B------:R-:W-:Y:S01]  /*0490*/  LEA R10, R36, UR8, 0x2 ;  /* 0x00000008240a7c11 */ /* 0x000fe2000f8e10ff */
[----:B----4-:R-:W-:Y:S01]  /*04a0*/  VIADD R11, R6, 0xffffffff ;  /* 0xffffffff060b7836 */ /* 0x010fe20000000000 */
[----:B------:R-:W4:Y:S01]  /*04b0*/  S2UR UR7, SR_CTAID.X ;  /* 0x00000000000779c3 */ /* 0x000f220000002500 */
[----:B------:R-:W5:Y:S01]  /*04c0*/  LDCU.64 UR20, c[0x0][0x3c0] ;  /* 0x00007800ff1477ac */ /* 0x000f620008000a00 */
[----:B------:R-:W-:Y:S01]  /*04d0*/  R2UR UR23, R4 ;  /* 0x00000000041772ca */ /* 0x000fe200000e0000 */
[----:B------:R-:W-:Y:S04]  /*04e0*/  BSSY.RECONVERGENT B0, `(.L_x_6) ;  /* 0x0000011000007945 */ /* 0x000fe80003800200 */
[----:B------:R3:W-:Y:S01]  /*04f0*/  @!P0 STS [R10], RZ ;  /* 0x000000ff0a008388 */ /* 0x0007e20000000800 */
[----:B------:R-:W-:-:S03]  /*0500*/  NOP ;  /* 0x0000000000007918 */ /* 0x000fc60000000000 */
[----:B------:R3:W-:Y:S02]  /*0510*/  @!P3 STS [UR8+0x24], R2 ;  /* 0x00002402ff00b988 */ /* 0x0007e40008000808 */
[----:B--23--:R-:W-:Y:S02]  /*0520*/  UIMAD UR4, UR4, UR6, UR9 ;  /* 0x00000006040472a4 */ /* 0x00cfe4000f8e0209 */
[----:B------:R2:W-:Y:S02]  /*0530*/  @!P3 STS [UR8+0x20], R11 ;  /* 0x0000200bff00b988 */ /* 0x0005e40008000808 */
[----:B----4-:R-:W-:-:S04]  /*0540*/  UIMAD UR4, UR4, UR5, UR7 ;  /* 0x00000005040472a4 */ /* 0x010fc8000f8e0207 */
[----:B------:R-:W-:-:S04]  /*0550*/  UIMAD UR4, UR4, 0x180, URZ ;  /* 0x00000180040478a4 */ /* 0x000fc8000f8e02ff */
[----:B-----5:R-:W-:-:S04]  /*0560*/  UIADD3 UR24, UP0, UPT, UR4, UR20, URZ ;  /* 0x0000001404187290 */ /* 0x020fc8000ff1e0ff */
[----:B------:R-:W-:Y:S01]  /*0570*/  ULEA.HI.X.SX32 UR25, UR4, UR21, 0x1, UP0 ;  /* 0x0000001504197291 */ /* 0x000fe200080f0eff */
[----:B--2---:R-:W-:Y:S11]  /*0580*/  @P3 BRA `(.L_x_7) ;  /* 0x0000000000183947 */ /* 0x004ff60003800000 */
[----:B------:R-:W2:Y:S01]  /*0590*/  LDS R3, [UR8+0x8] ;  /* 0x00000808ff037984 */ /* 0x000ea20008000800 */
[----:B------:R-:W3:Y:S01]  /*05a0*/  LDC.64 R8, c[0x0][0x380] ;  /* 0x0000e000ff087b82 */ /* 0x000ee20000000a00 */
[----:B------:R-:W-:Y:S02]  /*05b0*/  IMAD.MOV.U32 R4, RZ, RZ, 0x70 ;  /* 0x00000070ff047424 */ /* 0x000fe400078e00ff */
[----:B---3--:R3:W-:Y:S03]  /*05c0*/  STS.64 [UR8], R8 ;  /* 0x00000008ff007988 */ /* 0x0087e60008000a08 */
[----:B--2---:R-:W-:-:S05]  /*05d0*/  LOP3.LUT R3, R3, 0x10, R4, 0xd8, !PT ;  /* 0x0000001003037812 */ /* 0x004fca00078ed804 */
[----:B------:R3:W-:Y:S02]  /*05e0*/  STS [UR8+0x8], R3 ;  /* 0x00000803ff007988 */ /* 0x0007e40008000808 */
.L_x_7:
[----:B------:R-:W-:Y:S05]  /*05f0*/  BSYNC.RECONVERGENT B0 ;  /* 0x0000000000007941 */ /* 0x000fea0003800200 */
.L_x_6:
[----:B------:R-:W-:Y:S04]  /*0600*/  BSSY.RECONVERGENT B0, `(.L_x_8) ;  /* 0x000000a000007945 */ /* 0x000fe80003800200 */
[----:B------:R-:W-:Y:S05]  /*0610*/  @P3 BRA `(.L_x_9) ;  /* 0x0000000000203947 */ /* 0x000fea0003800000 */
[----:B---3--:R-:W2:Y:S01]  /*0620*/  LDS R3, [UR8+0x34] ;  /* 0x00003408ff037984 */ /* 0x008ea20008000800 */
[----:B------:R-:W-:Y:S02]  /*0630*/  IMAD.MOV.U32 R4, RZ, RZ, 0x1f000000 ;  /* 0x1f000000ff047424 */ /* 0x000fe400078e00ff */
[----:B------:R-:W-:Y:S01]  /*0640*/  @!P3 IMAD.MOV.U32 R5, RZ, RZ, 0x3f ;  /* 0x0000003fff05b424 */ /* 0x000fe200078e00ff */
[----:B------:R-:W3:Y:S02]  /*0650*/  @!P3 LDS R8, [UR8+0x38] ;  /* 0x00003808ff08b984 */ /* 0x000ee40008000800 */
[----:B--2---:R-:W-:Y:S02]  /*0660*/  LOP3.LUT R3, R3, 0xff000000, R4, 0xb8, !PT ;  /* 0xff00000003037812 */ /* 0x004fe400078eb804 */
[----:B---3--:R-:W-:-:S03]  /*0670*/  @!P3 LOP3.LUT R4, R8, 0xff, R5, 0xb8, !PT ;  /* 0x000000ff0804b812 */ /* 0x008fc600078eb805 */
[----:B------:R2:W-:Y:S04]  /*0680*/  STS [UR8+0x34], R3 ;  /* 0x00003403ff007988 */ /* 0x0005e80008000808 */
[----:B------:R2:W-:Y:S02]  /*0690*/  @!P3 STS [UR8+0x38], R4 ;  /* 0x00003804ff00b988 */ /* 0x0005e40008000808 */
.L_x_9:
[----:B------:R-:W-:Y:S05]  /*06a0*/  BSYNC.RECONVERGENT B0 ;  /* 0x0000000000007941 */ /* 0x000fea0003800200 */
.L_x_8:
[----:B------:R-:W-:Y:S04]  /*06b0*/  BSSY.RECONVERGENT B0, `(.L_x_10) ;  /* 0x000000e000007945 */ /* 0x000fe80003800200 */
[----:B------:R-:W-:Y:S05]  /*06c0*/  @P3 BRA `(.L_x_11) ;  /* 0x0000000000303947 */ /* 0x000fea0003800000 */
[----:B--2---:R-:W2:Y:S01]  /*06d0*/  LDS R4, [UR8+0x34] ;  /* 0x00003408ff047984 */ /* 0x004ea20008000800 */
[----:B------:R-:W4:Y:S03]  /*06e0*/  LDC.64 R12, c[0x0][0x3a8] ;  /* 0x0000ea00ff0c7b82 */ /* 0x000f260000000a00 */
[----:B---3--:R-:W3:Y:S01]  /*06f0*/  LDS R3, [UR8+0x1c] ;  /* 0x00001c08ff037984 */ /* 0x008ee20008000800 */
[C---:B----4-:R-:W-:Y:S01]  /*0700*/  SHF.L.U64.HI R8, R12.reuse, 0x1, R13 ;  /* 0x000000010c087819 */ /* 0x050fe2000001020d */
[----:B------:R-:W-:-:S03]  /*0710*/  IMAD.SHL.U32 R5, R12, 0x2, RZ ;  /* 0x000000020c057824 */ /* 0x000fc600078e00ff */
[--C-:B------:R-:W-:Y:S02]  /*0720*/  SHF.R.U32.HI R12, RZ, 0x4, R8.reuse ;  /* 0x00000004ff0c7819 */ /* 0x100fe40000011608 */
[----:B------:R-:W-:-:S05]  /*0730*/  SHF.R.U64 R5, R5, 0x4, R8 ;  /* 0x0000000405057819 */ /* 0x000fca0000001208 */
[----:B------:R4:W-:Y:S01]  /*0740*/  STS [UR8+0xc], R5 ;  /* 0x00000c05ff007988 */ /* 0x0009e20008000808 */
[----:B--2---:R-:W-:Y:S02]  /*0750*/  LOP3.LUT R4, R4, 0x7, RZ, 0xb8, !PT ;  /* 0x0000000704047812 */ /* 0x004fe400078eb8ff */
[----:B---3--:R-:W-:-:S03]  /*0760*/  LOP3.LUT R3, R3, 0xf, R12, 0xb8, !PT ;  /* 0x0000000f03037812 */ /* 0x008fc600078eb80c */
[----:B------:R4:W-:Y:S04]  /*0770*/  STS [UR8+0x34], R4 ;  /* 0x00003404ff007988 */ /* 0x0009e80008000808 */
[----:B------:R4:W-:Y:S02]  /*0780*/  STS [UR8+0x1c], R3 ;  /* 0x00001c03ff007988 */ /* 0x0009e40008000808 */
.L_x_11:
[----:B------:R-:W-:Y:S05]  /*0790*/  BSYNC.RECONVERGENT B0 ;  /* 0x0000000000007941 */ /* 0x000fea0003800200 */
.L_x_10:
[----:B------:R-:W-:Y:S04]  /*07a0*/  BSSY.RECONVERGENT B1, `(.L_x_12) ;  /* 0x000001a000017945 */ /* 0x000fe80003800200 */
[----:B------:R-:W-:Y:S04]  /*07b0*/  BSSY.RELIABLE B0, `(.L_x_13) ;  /* 0x0000015000007945 */ /* 0x000fe80003800100 */
[----:B------:R-:W-:Y:S05]  /*07c0*/  @P3 BRA `(.L_x_14) ;  /* 0x0000000000203947 */ /* 0x000fea0003800000 */
[----:B--234-:R-:W2:Y:S02]  /*07d0*/  LDS R3, [UR8+0x34] ;  /* 0x00003408ff037984 */ /* 0x01cea40008000800 */
[----:B--2---:R-:W-:-:S05]  /*07e0*/  LOP3.LUT R3, R3, 0x38, RZ, 0xb8, !PT ;  /* 0x0000003803037812 */ /* 0x004fca00078eb8ff */
[----:B------:R2:W-:Y:S01]  /*07f0*/  STS [UR8+0x34], R3 ;  /* 0x00003403ff007988 */ /* 0x0005e20008000808 */
[----:B------:R-:W-:Y:S05]  /*0800*/  @P3 BRA `(.L_x_15) ;  /* 0x0000000000203947 */ /* 0x000fea0003800000 */
[----:B--2---:R-:W2:Y:S01]  /*0810*/  LDS R3, [UR8+0x8] ;  /* 0x00000808ff037984 */ /* 0x004ea20008000800 */
[----:B------:R-:W-:-:S05]  /*0820*/  IMAD.MOV.U32 R4, RZ, RZ, 0x780 ;  /* 0x00000780ff047424 */ /* 0x000fca00078e00ff */
[----:B--2---:R-:W-:-:S05]  /*0830*/  LOP3.LUT R3, R3, 0x300, R4, 0xd8, !PT ;  /* 0x0000030003037812 */ /* 0x004fca00078ed804 */
[----:B------:R5:W-:Y:S02]  /*0840*/  STS [UR8+0x8], R3 ;  /* 0x00000803ff007988 */ /* 0x000be40008000808 */
.L_x_14:
[----:B------:R-:W-:Y:S05]  /*0850*/  @P3 BRA `(.L_x_16) ;  /* 0x0000000000283947 */ /* 0x000fea0003800000 */
[----:B--2345:R-:W2:Y:S02]  /*0860*/  LDS R3, [UR8+0x8] ;  /* 0x00000808ff037984 */ /* 0x03cea40008000800 */
[----:B--2---:R-:W-:-:S05]  /*0870*/  LOP3.LUT R3, R3, 0x1800, RZ, 0xb8, !PT ;  /* 0x0000180003037812 */ /* 0x004fca00078eb8ff */
[----:B------:R3:W-:Y:S02]  /*0880*/  STS [UR8+0x8], R3 ;  /* 0x00000803ff007988 */ /* 0x0007e40008000808 */
.L_x_15:
[----:B------:R-:W-:Y:S05]  /*0890*/  @P3 BREAK.RELIABLE B0 ;  /* 0x0000000000003942 */ /* 0x000fea0003800100 */
[----:B------:R-:W-:Y:S05]  /*08a0*/  @P3 BRA `(.L_x_17) ;  /* 0x0000000000243947 */ /* 0x000fea0003800000 */
[----:B------:R-:W4:Y:S01]  /*08b0*/  LDS R4, [UR8+0x8] ;  /* 0x00000808ff047984 */ /* 0x000f220008000800 */
[----:B--23--:R-:W-:-:S05]  /*08c0*/  IMAD.MOV.U32 R3, RZ, RZ, 0x6000 ;  /* 0x00006000ff037424 */ /* 0x00cfca00078e00ff */
[----:B----4-:R-:W-:-:S04]  /*08d0*/  LOP3.LUT R3, R4, 0x4000, R3, 0xd8, !PT ;  /* 0x0000400004037812 */ /* 0x010fc800078ed803 */
[----:B------:R-:W-:-:S05]  /*08e0*/  LOP3.LUT R3, R3, 0x400000, RZ, 0xb8, !PT ;  /* 0x0040000003037812 */ /* 0x000fca00078eb8ff */
[----:B------:R2:W-:Y:S02]  /*08f0*/  STS [UR8+0x8], R3 ;  /* 0x00000803ff007988 */ /* 0x0005e40008000808 */
.L_x_16:
[----:B------:R-:W-:Y:S05]  /*0900*/  BSYNC.RELIABLE B0 ;  /* 0x0000000000007941 */ /* 0x000fea0003800100 */
.L_x_13:
[----:B--2345:R-:W2:Y:S02]  /*0910*/  @!P3 LDS R3, [UR8+0x8] ;  /* 0x00000808ff03b984 */ /* 0x03cea40008000800 */
[----:B--2---:R-:W-:-:S05]  /*0920*/  @!P3 LOP3.LUT R3, R3, 0x8000, RZ, 0xb8, !PT ;  /* 0x000080000303b812 */ /* 0x004fca00078eb8ff */
[----:B------:R4:W-:Y:S02]  /*0930*/  @!P3 STS [UR8+0x8], R3 ;  /* 0x00000803ff00b988 */ /* 0x0009e40008000808 */
.L_x_17:
[----:B------:R-:W-:Y:S05]  /*0940*/  BSYNC.RECONVERGENT B1 ;  /* 0x0000000000017941 */ /* 0x000fea0003800200 */
.L_x_12:
[----:B------:R-:W-:Y:S05]  /*0950*/  WARPSYNC.ALL ;  /* 0x0000000000007948 */ /* 0x000fea0003800000 */
[----:B------:R-:W-:Y:S01]  /*0960*/  NOP ;  /* 0x0000000000007918 */ /* 0x000fe20000000000 */
[----:B--234-:R-:W2:Y:S02]  /*0970*/  LDC R3, c[0x0][0x39c] ;  /* 0x0000e700ff037b82 */ /* 0x01cea40000000800 */
[----:B--2---:R-:W-:Y:S01]  /*0980*/  VIADD R3, R3, 0xffffffff ;  /* 0xffffffff03037836 */ /* 0x004fe20000000000 */
[----:B------:R-:W-:Y:S06]  /*0990*/  @P0 BRA `(.L_x_18) ;  /* 0x0000000000300947 */ /* 0x000fec0003800000 */
[----:B------:R-:W2:Y:S01]  /*09a0*/  S2R R4, SR_LANEID ;  /* 0x0000000000047919 */ /* 0x000ea20000000000 */
[----:B------:R-:W-:Y:S05]  /*09b0*/  WARPSYNC.ALL ;  /* 0x0000000000007948 */ /* 0x000fea0003800000 */
[----:B------:R-:W-:Y:S01]  /*09c0*/  NOP ;  /* 0x0000000000007918 */ /* 0x000fe20000000000 */
[----:B--2---:R-:W-:-:S05]  /*09d0*/  IMAD.SHL.U32 R7, R4, 0x4, RZ ;  /* 0x0000000404077824 */ /* 0x004fca00078e00ff */
[----:B------:R-:W2:Y:S01]  /*09e0*/  LDS R9, [R7+UR8] ;  /* 0x0000000807097984 */ /* 0x000ea20008000800 */
[----:B------:R-:W-:-:S05]  /*09f0*/  IADD3 R4, P1, PT, R7, UR24, RZ ;  /* 0x0000001807047c10 */ /* 0x000fca000ff3e0ff */
[----:B------:R-:W-:-:S05]  /*0a00*/  IMAD.X R5, RZ, RZ, UR25, P1 ;  /* 0x00000019ff057e24 */ /* 0x000fca00088e06ff */
[----:B--2---:R2:W3:Y:S01]  /*0a10*/  ATOMG.E.EXCH.STRONG.GPU PT, RZ, [R4], R9 ;  /* 0x0000000904ff73a8 */ /* 0x0044e200041ee100 */
[----:B------:R-:W-:-:S04]  /*0a20*/  DEPBAR {5,4,3,2,1,0} ;  /* 0x0000003f0000791a */ /* 0x000fc80000000000 */
[----:B------:R-:W4:Y:S02]  /*0a30*/  CCTL.E.C.LDCU.IV.DEEP [UR24] ;  /* 0x0000000018007540 */ /* 0x000f240009c08000 */
[----:B----4-:R2:W-:Y:S01]  /*0a40*/  UTMACCTL.IV [UR24] ;  /* 0x00000000180079b9 */ /* 0x0105e20008000000 */
[----:B------:R-:W-:Y:S01]  /*0a50*/  NOP ;  /* 0x0000000000007918 */ /* 0x000fe20000000000 */
.L_x_18:
[----:B------:R-:W-:Y:S05]  /*0a60*/  @P0 BRA `(.L_x_19) ;  /* 0x00000000000c0947 */ /* 0x000fea0003800000 */
[----:B------:R0:W-:Y:S01]  /*0a70*/  UTMACMDFLUSH ;  /* 0x00000000000079b7 */ /* 0x0001e20000000000 */
[----:B------:R-:W-:Y:S05]  /*0a80*/  @P0 BRA `(.L_x_19) ;  /* 0x0000000000040947 */ /* 0x000fea0003800000 */
[----:B------:R-:W-:-:S04]  /*0a90*/  DEPBAR.LE SB0, 0x0 ;  /* 0x000080000000791a */ /* 0x000fc80000000000 */
.L_x_19:
[----:B------:R-:W-:Y:S05]  /*0aa0*/  WARPSYNC.ALL ;  /* 0x0000000000007948 */ /* 0x000fea0003800000 */
[----:B------:R-:W-:Y:S01]  /*0ab0*/  NOP ;  /* 0x0000000000007918 */ /* 0x000fe20000000000 */
[----:B---3--:R-:W-:Y:S06]  /*0ac0*/  BAR.SYNC.DEFER_BLOCKING 0x0 ;  /* 0x0000000000007b1d */ /* 0x008fec0000010000 */
[----:B------:R-:W-:Y:S02]  /*0ad0*/  BSSY.RECONVERGENT B1, `(.L_x_20) ;  /* 0x000000b000017945 */ /* 0x000fe40003800200 */
[----:B------:R-:W-:Y:S06]  /*0ae0*/  BAR.SYNC.DEFER_BLOCKING 0x0 ;  /* 0x0000000000007b1d */ /* 0x000fec0000010000 */
[----:B------:R3:W-:Y:S01]  /*0af0*/  @!P0 STS [R10], RZ ;  /* 0x000000ff0a008388 */ /* 0x0007e20000000800 */
[----:B------:R-:W-:Y:S01]  /*0b00*/  NOP ;  /* 0x0000000000007918 */ /* 0x000fe20000000000 */
[----:B------:R-:W-:Y:S05]  /*0b10*/  @P3 BRA `(.L_x_21) ;  /* 0x0000000000183947 */ /* 0x000fea0003800000 */
[----:B--2---:R-:W2:Y:S01]  /*0b20*/  LDS R4, [UR8+0x8] ;  /* 0x00000808ff047984 */ /* 0x004ea20008000800 */
[----:B------:R-:W4:Y:S01]  /*0b30*/  LDC.64 R8, c[0x0][0x388] ;  /* 0x0000e200ff087b82 */ /* 0x000f220000000a00 */
[----:B------:R-:W-:Y:S02]  /*0b40*/  IMAD.MOV.U32 R5, RZ, RZ, 0x70 ;  /* 0x00000070ff057424 */ /* 0x000fe400078e00ff */
[----:B----4-:R4:W-:Y:S03]  /*0b50*/  STS.64 [UR8], R8 ;  /* 0x00000008ff007988 */ /* 0x0109e60008000a08 */
[----:B--2---:R-:W-:-:S05]  /*0b60*/  LOP3.LUT R4, R4, 0x10, R5, 0xd8, !PT ;  /* 0x0000001004047812 */ /* 0x004fca00078ed805 */
[----:B------:R4:W-:Y:S02]  /*0b70*/  STS [UR8+0x8], R4 ;  /* 0x00000804ff007988 */ /* 0x0009e40008000808 */
.L_x_21:
[----:B--2---:R-:W-:Y:S05]  /*0b80*/  BSYNC.RECONVERGENT B1 ;  /* 0x0000000000017941 */ /* 0x004fea0003800200 */
.L_x_20:
[----:B------:R-:W-:Y:S04]  /*0b90*/  BSSY.RECONVERGENT B1, `(.L_x_22) ;  /* 0x000000a000017945 */ /* 0x000fe80003800200 */
[----:B------:R-:W-:Y:S05]  /*0ba0*/  @P3 BRA `(.L_x_23) ;  /* 0x0000000000203947 */ /* 0x000fea0003800000 */
[----:B----4-:R-:W2:Y:S01]  /*0bb0*/  LDS R4, [UR8+0x34] ;  /* 0x00003408ff047984 */ /* 0x010ea20008000800 */
[----:B------:R-:W-:Y:S02]  /*0bc0*/  IMAD.MOV.U32 R5, RZ, RZ, 0x3f000000 ;  /* 0x3f000000ff057424 */ /* 0x000fe400078e00ff */
[----:B------:R-:W-:Y:S01]  /*0bd0*/  @!P3 IMAD.MOV.U32 R7, RZ, RZ, 0x1f ;  /* 0x0000001fff07b424 */ /* 0x000fe200078e00ff */
[----:B------:R-:W4:Y:S02]  /*0be0*/  @!P3 LDS R8, [UR8+0x38] ;  /* 0x00003808ff08b984 */ /* 0x000f240008000800 */
[----:B--2---:R-:W-:Y:S02]  /*0bf0*/  LOP3.LUT R4, R4, 0xff000000, R5, 0xb8, !PT ;  /* 0xff00000004047812 */ /* 0x004fe400078eb805 */
[----:B----4-:R-:W-:-:S03]  /*0c00*/  @!P3 LOP3.LUT R5, R8, 0xff, R7, 0xb8, !PT ;  /* 0x000000ff0805b812 */ /* 0x010fc600078eb807 */
[----:B------:R2:W-:Y:S04]  /*0c10*/  STS [UR8+0x34], R4 ;  /* 0x00003404ff007988 */ /* 0x0005e80008000808 */
[----:B------:R2:W-:Y:S02]  /*0c20*/  @!P3 STS [UR8+0x38], R5 ;  /* 0x00003805ff00b988 */ /* 0x0005e40008000808 */
.L_x_23:
[----:B------:R-:W-:Y:S05]  /*0c30*/  BSYNC.RECONVERGENT B1 ;  /* 0x0000000000017941 */ /* 0x000fea0003800200 */
.L_x_22:
[----:B------:R-:W-:Y:S04]  /*0c40*/  BSSY.RECONVERGENT B1, `(.L_x_24) ;  /* 0x0000004000017945 */ /* 0x000fe80003800200 */
[----:B------:R-:W-:Y:S05]  /*0c50*/  @P3 BRA `(.L_x_25) ;  /* 0x0000000000083947 */ /* 0x000fea0003800000 */
[----:B------:R5:W-:Y:S04]  /*0c60*/  STS [UR8+0x24], R11 ;  /* 0x0000240bff007988 */ /* 0x000be80008000808 */
[----:B------:R5:W-:Y:S02]  /*0c70*/  STS [UR8+0x20], R3 ;  /* 0x00002003ff007988 */ /* 0x000be40008000808 */
.L_x_25:
[----:B------:R-:W-:Y:S05]  /*0c80*/  BSYNC.RECONVERGENT B1 ;  /* 0x0000000000017941 */ /* 0x000fea0003800200 */
.L_x_24:
[----:B------:R-:W-:Y:S04]  /*0c90*/  BSSY.RECONVERGENT B1, `(.L_x_26) ;  /* 0x000000e000017945 */ /* 0x000fe80003800200 */
[----:B------:R-:W-:Y:S05]  /*0ca0*/  @P3 BRA `(.L_x_27) ;  /* 0x0000000000303947 */ /* 0x000fea0003800000 */
[----:B--2---:R-:W2:Y:S01]  /*0cb0*/  LDS R5, [UR8+0x34] ;  /* 0x00003408ff057984 */ /* 0x004ea20008000800 */
[----:B------:R-:W3:Y:S03]  /*0cc0*/  LDC.64 R12, c[0x0][0x3b0] ;  /* 0x0000ec00ff0c7b82 */ /* 0x000ee60000000a00 */
[----:B----4-:R-:W4:Y:S01]  /*0cd0*/  LDS R4, [UR8+0x1c] ;  /* 0x00001c08ff047984 */ /* 0x010f220008000800 */
[C---:B---3--:R-:W-:Y:S01]  /*0ce0*/  SHF.L.U64.HI R8, R12.reuse, 0x1, R13 ;  /* 0x000000010c087819 */ /* 0x048fe2000001020d */
[----:B------:R-:W-:-:S03]  /*0cf0*/  IMAD.SHL.U32 R7, R12, 0x2, RZ ;  /* 0x000000020c077824 */ /* 0x000fc600078e00ff */
[--C-:B------:R-:W-:Y:S02]  /*0d00*/  SHF.R.U32.HI R9, RZ, 0x4, R8.reuse ;  /* 0x00000004ff097819 */ /* 0x100fe40000011608 */
[----:B------:R-:W-:-:S05]  /*0d10*/  SHF.R.U64 R7, R7, 0x4, R8 ;  /* 0x0000000407077819 */ /* 0x000fca0000001208 */
[----:B------:R3:W-:Y:S01]  /*0d20*/  STS [UR8+0xc], R7 ;  /* 0x00000c07ff007988 */ /* 0x0007e20008000808 */
[----:B--2---:R-:W-:Y:S02]  /*0d30*/  LOP3.LUT R5, R5, 0x7, RZ, 0xb8, !PT ;  /* 0x0000000705057812 */ /* 0x004fe400078eb8ff */
[----:B----4-:R-:W-:-:S03]  /*0d40*/  LOP3.LUT R4, R4, 0xf, R9, 0xb8, !PT ;  /* 0x0000000f04047812 */ /* 0x010fc600078eb809 */
[----:B------:R3:W-:Y:S04]  /*0d50*/  STS [UR8+0x34], R5 ;  /* 0x00003405ff007988 */ /* 0x0007e80008000808 */
[----:B------:R3:W-:Y:S02]  /*0d60*/  STS [UR8+0x1c], R4 ;  /* 0x00001c04ff007988 */ /* 0x0007e40008000808 */
.L_x_27:
[----:B------:R-:W-:Y:S05]  /*0d70*/  BSYNC.RECONVERGENT B1 ;  /* 0x0000000000017941 */ /* 0x000fea0003800200 */
.L_x_26:
        /* <DEDUP_REMOVED lines=11> */
.L_x_30:
[----:B------:R-:W-:Y:S05]  /*0e30*/  @P3 BRA `(.L_x_32) ;  /* 0x0000000000283947 */ /* 0x000fea0003800000 */
[----:B--234-:R-:W2:Y:S02]  /*0e40*/  LDS R4, [UR8+0x8] ;  /* 0x00000808ff047984 */ /* 0x01cea40008000800 */
[----:B--2---:R-:W-:-:S05]  /*0e50*/  LOP3.LUT R4, R4, 0x1800, RZ, 0xb8, !PT ;  /* 0x0000180004047812 */ /* 0x004fca00078eb8ff */
[----:B------:R3:W-:Y:S02]  /*0e60*/  STS [UR8+0x8], R4 ;  /* 0x00000804ff007988 */ /* 0x0007e40008000808 */
.L_x_31:
[----:B------:R-:W-:Y:S05]  /*0e70*/  @P3 BREAK.RELIABLE B1 ;  /* 0x0000000000013942 */ /* 0x000fea0003800100 */
[----:B------:R-:W-:Y:S05]  /*0e80*/  @P3 BRA `(.L_x_33) ;  /* 0x0000000000243947 */ /* 0x000fea0003800000 */
[----:B--23--:R-:W2:Y:S01]  /*0e90*/  LDS R4, [UR8+0x8] ;  /* 0x00000808ff047984 */ /* 0x00cea20008000800 */
[----:B------:R-:W-:-:S05]  /*0ea0*/  IMAD.MOV.U32 R5, RZ, RZ, 0x6000 ;  /* 0x00006000ff057424 */ /* 0x000fca00078e00ff */
[----:B--2---:R-:W-:-:S04]  /*0eb0*/  LOP3.LUT R4, R4, 0x6000, R5, 0xd8, !PT ;  /* 0x0000600004047812 */ /* 0x004fc800078ed805 */
[----:B------:R-:W-:-:S05]  /*0ec0*/  LOP3.LUT R4, R4, 0x400000, RZ, 0xb8, !PT ;  /* 0x0040000004047812 */ /* 0x000fca00078eb8ff */
[----:B------:R2:W-:Y:S02]  /*0ed0*/  STS [UR8+0x8], R4 ;  /* 0x00000804ff007988 */ /* 0x0005e40008000808 */
.L_x_32:
[----:B------:R-:W-:Y:S05]  /*0ee0*/  BSYNC.RELIABLE B1 ;  /* 0x0000000000017941 */ /* 0x000fea0003800100 */
.L_x_29:
[----:B--234-:R-:W2:Y:S02]  /*0ef0*/  @!P3 LDS R4, [UR8+0x8] ;  /* 0x00000808ff04b984 */ /* 0x01cea40008000800 */
[----:B--2---:R-:W-:-:S05]  /*0f00*/  @!P3 LOP3.LUT R4, R4, 0x8000, RZ, 0xb8, !PT ;  /* 0x000080000404b812 */ /* 0x004fca00078eb8ff */
[----:B------:R4:W-:Y:S02]  /*0f10*/  @!P3 STS [UR8+0x8], R4 ;  /* 0x00000804ff00b988 */ /* 0x0009e40008000808 */
.L_x_33:
[----:B------:R-:W-:Y:S05]  /*0f20*/  BSYNC.RECONVERGENT B2 ;  /* 0x0000000000027941 */ /* 0x000fea0003800200 */
.L_x_28:
[----:B------:R-:W-:Y:S05]  /*0f30*/  WARPSYNC.ALL ;  /* 0x0000000000007948 */ /* 0x000fea0003800000 */
[----:B------:R-:W-:Y:S01]  /*0f40*/  NOP ;  /* 0x0000000000007918 */ /* 0x000fe20000000000 */
[----:B------:R-:W-:-:S04]  /*0f50*/  UIADD3 UR5, UPT, UPT, UR4, 0x80, URZ ;  /* 0x0000008004057890 */ /* 0x000fc8000fffe0ff */
[----:B------:R-:W-:-:S04]  /*0f60*/  UIADD3 UR26, UP0, UPT, UR5, UR20, URZ ;  /* 0x00000014051a7290 */ /* 0x000fc8000ff1e0ff */
[----:B------:R-:W-:Y:S01]  /*0f70*/  ULEA.HI.X.SX32 UR27, UR5, UR21, 0x1, UP0 ;  /* 0x00000015051b7291 */ /* 0x000fe200080f0eff */
[----:B------:R-:W-:Y:S11]  /*0f80*/  @P0 BRA `(.L_x_34) ;  /* 0x0000000000300947 */ /* 0x000ff60003800000 */
[----:B--234-:R-:W2:Y:S01]  /*0f90*/  S2R R4, SR_LANEID ;  /* 0x0000000000047919 */ /* 0x01cea20000000000 */
        /* <DEDUP_REMOVED lines=11> */
.L_x_34:
[----:B------:R-:W-:Y:S05]  /*1050*/  @P0 BRA `(.L_x_35) ;  /* 0x00000000000c0947 */ /* 0x000fea0003800000 */
[----:B------:R0:W-:Y:S01]  /*1060*/  UTMACMDFLUSH ;  /* 0x00000000000079b7 */ /* 0x0001e20000000000 */
[----:B------:R-:W-:Y:S05]  /*1070*/  @P0 BRA `(.L_x_35) ;  /* 0x0000000000040947 */ /* 0x000fea0003800000 */
[----:B------:R-:W-:-:S04]  /*1080*/  DEPBAR.LE SB0, 0x0 ;  /* 0x000080000000791a */ /* 0x000fc80000000000 */
.L_x_35:
        /* <DEDUP_REMOVED lines=8> */
[----:B--2-4-:R-:W2:Y:S01]  /*1110*/  LDS R4, [UR8+0x8] ;  /* 0x00000808ff047984 */ /* 0x014ea20008000800 */
[----:B------:R-:W4:Y:S01]  /*1120*/  LDC.64 R8, c[0x0][0x390] ;  /* 0x0000e400ff087b82 */ /* 0x000f220000000a00 */
[----:B------:R-:W-:Y:S02]  /*1130*/  IMAD.MOV.U32 R5, RZ, RZ, 0x70 ;  /* 0x00000070ff057424 */ /* 0x000fe400078e00ff */
[----:B----4-:R4:W-:Y:S03]  /*1140*/  STS.64 [UR8], R8 ;  /* 0x00000008ff007988 */ /* 0x0109e60008000a08 */
[----:B--2---:R-:W-:-:S05]  /*1150*/  LOP3.LUT R4, R4, 0x10, R5, 0xd8, !PT ;  /* 0x0000001004047812 */ /* 0x004fca00078ed805 */
[----:B------:R4:W-:Y:S02]  /*1160*/  STS [UR8+0x8], R4 ;  /* 0x00000804ff007988 */ /* 0x0009e40008000808 */
.L_x_37:
[----:B--2---:R-:W-:Y:S05]  /*1170*/  BSYNC.RECONVERGENT B2 ;  /* 0x0000000000027941 */ /* 0x004fea0003800200 */
.L_x_36:
[----:B------:R-:W-:Y:S04]  /*1180*/  BSSY.RECONVERGENT B3, `(.L_x_38) ;  /* 0x0000011000037945 */ /* 0x000fe80003800200 */
[----:B------:R-:W-:Y:S04]  /*1190*/  BSSY.RELIABLE B2, `(.L_x_39) ;  /* 0x000000e000027945 */ /* 0x000fe80003800100 */
[----:B------:R-:W-:Y:S05]  /*11a0*/  @P3 BRA `(.L_x_40) ;  /* 0x0000000000243947 */ /* 0x000fea0003800000 */
[----:B----4-:R-:W2:Y:S01]  /*11b0*/  LDS R4, [UR8+0x34] ;  /* 0x00003408ff047984 */ /* 0x010ea20008000800 */
[----:B------:R-:W-:-:S05]  /*11c0*/  IMAD.MOV.U32 R5, RZ, RZ, 0x3f000000 ;  /* 0x3f000000ff057424 */ /* 0x000fca00078e00ff */
[----:B--2---:R-:W-:-:S05]  /*11d0*/  LOP3.LUT R4, R4, 0xff000000, R5, 0xb8, !PT ;  /* 0xff00000004047812 */ /* 0x004fca00078eb805 */
[----:B------:R2:W-:Y:S01]  /*11e0*/  STS [UR8+0x34], R4 ;  /* 0x00003404ff007988 */ /* 0x0005e20008000808 */
[----:B------:R-:W-:Y:S05]  /*11f0*/  @P3 BRA `(.L_x_41) ;  /* 0x00000000001c3947 */ /* 0x000fea0003800000 */
[----:B--2---:R-:W2:Y:S01]  /*1200*/  LDS R4, [UR8+0x38] ;  /* 0x00003808ff047984 */ /* 0x004ea20008000800 */
[----:B------:R-:W-:-:S05]  /*1210*/  IMAD.MOV.U32 R5, RZ, RZ, 0x3f ;  /* 0x0000003fff057424 */ /* 0x000fca00078e00ff */
[----:B--2---:R-:W-:-:S05]  /*1220*/  LOP3.LUT R4, R4, 0xff, R5, 0xb8, !PT ;  /* 0x000000ff04047812 */ /* 0x004fca00078eb805 */
[----:B------:R2:W-:Y:S02]  /*1230*/  STS [UR8+0x38], R4 ;  /* 0x00003804ff007988 */ /* 0x0005e40008000808 */
.L_x_40:
[----:B------:R-:W-:Y:S05]  /*1240*/  @P3 BREAK.RELIABLE B2 ;  /* 0x0000000000023942 */ /* 0x000fea0003800100 */
[----:B------:R-:W-:Y:S05]  /*1250*/  @P3 BRA `(.L_x_42) ;  /* 0x00000000000c3947 */ /* 0x000fea0003800000 */
[----:B------:R2:W-:Y:S02]  /*1260*/  STS [UR8+0x20], R3 ;  /* 0x00002003ff007988 */ /* 0x0005e40008000808 */
.L_x_41:
[----:B------:R-:W-:Y:S05]  /*1270*/  BSYNC.RELIABLE B2 ;  /* 0x0000000000027941 */ /* 0x000fea0003800100 */
.L_x_39:
[----:B------:R2:W-:Y:S02]  /*1280*/  @!P3 STS [UR8+0x24], R2 ;  /* 0x00002402ff00b988 */ /* 0x0005e40008000808 */
.L_x_42:
[----:B------:R-:W-:Y:S05]  /*1290*/  BSYNC.RECONVERGENT B3 ;  /* 0x0000000000037941 */ /* 0x000fea0003800200 */
.L_x_38:
[----:B------:R-:W-:Y:S05]  /*12a0*/  WARPSYNC.ALL ;  /* 0x0000000000007948 */ /* 0x000fea0003800000 */
[----:B------:R-:W-:Y:S01]  /*12b0*/  NOP ;  /* 0x0000000000007918 */ /* 0x000fe20000000000 */
[----:B------:R-:W-:Y:S04]  /*12c0*/  BSSY.RECONVERGENT B3, `(.L_x_43) ;  /* 0x000000e000037945 */ /* 0x000fe80003800200 */
[----:B------:R-:W-:Y:S05]  /*12d0*/  @P3 BRA `(.L_x_44) ;  /* 0x0000000000303947 */ /* 0x000fea0003800000 */
[----:B--2--5:R-:W2:Y:S01]  /*12e0*/  LDS R3, [UR8+0x34] ;  /* 0x00003408ff037984 */ /* 0x024ea20008000800 */
[----:B----4-:R-:W4:Y:S03]  /*12f0*/  LDC.64 R4, c[0x0][0x3b8] ;  /* 0x0000ee00ff047b82 */ /* 0x010f260000000a00 */
[----:B------:R-:W5:Y:S01]  /*1300*/  LDS R2, [UR8+0x1c] ;  /* 0x00001c08ff027984 */ /* 0x000f620008000800 */
[C---:B----4-:R-:W-:Y:S01]  /*1310*/  SHF.L.U64.HI R5, R4.reuse, 0x1, R5 ;  /* 0x0000000104057819 */ /* 0x050fe20000010205 */
[----:B------:R-:W-:-:S03]  /*1320*/  IMAD.SHL.U32 R4, R4, 0x2, RZ ;  /* 0x0000000204047824 */ /* 0x000fc600078e00ff */
[--C-:B------:R-:W-:Y:S02]  /*1330*/  SHF.R.U32.HI R7, RZ, 0x4, R5.reuse ;  /* 0x00000004ff077819 */ /* 0x100fe40000011605 */
[----:B------:R-:W-:-:S05]  /*1340*/  SHF.R.U64 R4, R4, 0x4, R5 ;  /* 0x0000000404047819 */ /* 0x000fca0000001205 */
[----:B------:R4:W-:Y:S01]  /*1350*/  STS [UR8+0xc], R4 ;  /* 0x00000c04ff007988 */ /* 0x0009e20008000808 */
[----:B--2---:R-:W-:Y:S02]  /*1360*/  LOP3.LUT R3, R3, 0x7, RZ, 0xb8, !PT ;  /* 0x0000000703037812 */ /* 0x004fe400078eb8ff */
[----:B-----5:R-:W-:-:S03]  /*1370*/  LOP3.LUT R2, R2, 0xf, R7, 0xb8, !PT ;  /* 0x0000000f02027812 */ /* 0x020fc600078eb807 */
[----:B------:R4:W-:Y:S04]  /*1380*/  STS [UR8+0x34], R3 ;  /* 0x00003403ff007988 */ /* 0x0009e80008000808 */
[----:B------:R4:W-:Y:S02]  /*1390*/  STS [UR8+0x1c], R2 ;  /* 0x00001c02ff007988 */ /* 0x0009e40008000808 */
.L_x_44:
[----:B------:R-:W-:Y:S05]  /*13a0*/  BSYNC.RECONVERGENT B3 ;  /* 0x0000000000037941 */ /* 0x000fea0003800200 */
.L_x_43:
[----:B------:R-:W-:Y:S04]  /*13b0*/  BSSY.RECONVERGENT B4, `(.L_x_45) ;  /* 0x000001a000047945 */ /* 0x000fe80003800200 */
[----:B------:R-:W-:Y:S04]  /*13c0*/  BSSY.RELIABLE B3, `(.L_x_46) ;  /* 0x0000015000037945 */ /* 0x000fe80003800100 */
[----:B------:R-:W-:Y:S05]  /*13d0*/  @P3 BRA `(.L_x_47) ;  /* 0x0000000000203947 */ /* 0x000fea0003800000 */
[----:B--2-4-:R-:W2:Y:S02]  /*13e0*/  LDS R2, [UR8+0x34] ;  /* 0x00003408ff027984 */ /* 0x014ea40008000800 */
[----:B--2---:R-:W-:-:S05]  /*13f0*/  LOP3.LUT R2, R2, 0x38, RZ, 0xb8, !PT ;  /* 0x0000003802027812 */ /* 0x004fca00078eb8ff */
[----:B------:R2:W-:Y:S01]  /*1400*/  STS [UR8+0x34], R2 ;  /* 0x00003402ff007988 */ /* 0x0005e20008000808 */
[----:B------:R-:W-:Y:S05]  /*1410*/  @P3 BRA `(.L_x_48) ;  /* 0x0000000000203947 */ /* 0x000fea0003800000 */
[----:B--2---:R-:W2:Y:S01]  /*1420*/  LDS R2, [UR8+0x8] ;  /* 0x00000808ff027984 */ /* 0x004ea20008000800 */
[----:B-----5:R-:W-:-:S05]  /*1430*/  IMAD.MOV.U32 R3, RZ, RZ, 0x780 ;  /* 0x00000780ff037424 */ /* 0x020fca00078e00ff */
[----:B--2---:R-:W-:-:S05]  /*1440*/  LOP3.LUT R2, R2, 0x300, R3, 0xd8, !PT ;  /* 0x0000030002027812 */ /* 0x004fca00078ed803 */
[----:B------:R2:W-:Y:S02]  /*1450*/  STS [UR8+0x8], R2 ;  /* 0x00000802ff007988 */ /* 0x0005e40008000808 */
.L_x_47:
[----:B------:R-:W-:Y:S05]  /*1460*/  @P3 BRA `(.L_x_49) ;  /* 0x0000000000283947 */ /* 0x000fea0003800000 */
[----:B--2-4-:R-:W2:Y:S02]  /*1470*/  LDS R2, [UR8+0x8] ;  /* 0x00000808ff027984 */ /* 0x014ea40008000800 */
[----:B--2---:R-:W-:-:S05]  /*1480*/  LOP3.LUT R2, R2, 0x1800, RZ, 0xb8, !PT ;  /* 0x0000180002027812 */ /* 0x004fca00078eb8ff */
[----:B------:R4:W-:Y:S02]  /*1490*/  STS [UR8+0x8], R2 ;  /* 0x00000802ff007988 */ /* 0x0009e40008000808 */
.L_x_48:
[----:B------:R-:W-:Y:S05]  /*14a0*/  @P3 BREAK.RELIABLE B3 ;  /* 0x0000000000033942 */ /* 0x000fea0003800100 */
[----:B------:R-:W-:Y:S05]  /*14b0*/  @P3 BRA `(.L_x_50) ;  /* 0x0000000000243947 */ /* 0x000fea0003800000 */
[----:B--2-4-:R-:W2:Y:S01]  /*14c0*/  LDS R2, [UR8+0x8] ;  /* 0x00000808ff027984 */ /* 0x014ea20008000800 */
[----:B-----5:R-:W-:-:S05]  /*14d0*/  IMAD.MOV.U32 R3, RZ, RZ, 0x6000 ;  /* 0x00006000ff037424 */ /* 0x020fca00078e00ff */
[----:B--2---:R-:W-:-:S04]  /*14e0*/  LOP3.LUT R2, R2, 0x6000, R3, 0xd8, !PT ;  /* 0x0000600002027812 */ /* 0x004fc800078ed803 */
[----:B------:R-:W-:-:S05]  /*14f0*/  LOP3.LUT R2, R2, 0x400000, RZ, 0xb8, !PT ;  /* 0x0040000002027812 */ /* 0x000fca00078eb8ff */
[----:B------:R2:W-:Y:S02]  /*1500*/  STS [UR8+0x8], R2 ;  /* 0x00000802ff007988 */ /* 0x0005e40008000808 */
.L_x_49:
[----:B------:R-:W-:Y:S05]  /*1510*/  BSYNC.RELIABLE B3 ;  /* 0x0000000000037941 */ /* 0x000fea0003800100 */
.L_x_46:
[----:B--2-4-:R-:W2:Y:S02]  /*1520*/  @!P3 LDS R2, [UR8+0x8] ;  /* 0x00000808ff02b984 */ /* 0x014ea40008000800 */
[----:B--2---:R-:W-:-:S05]  /*1530*/  @!P3 LOP3.LUT R2, R2, 0x8000, RZ, 0xb8, !PT ;  /* 0x000080000202b812 */ /* 0x004fca00078eb8ff */
[----:B------:R2:W-:Y:S02]  /*1540*/  @!P3 STS [UR8+0x8], R2 ;  /* 0x00000802ff00b988 */ /* 0x0005e40008000808 */
.L_x_50:
[----:B------:R-:W-:Y:S05]  /*1550*/  BSYNC.RECONVERGENT B4 ;  /* 0x0000000000047941 */ /* 0x000fea0003800200 */
.L_x_45:
[----:B------:R-:W-:Y:S05]  /*1560*/  WARPSYNC.ALL ;  /* 0x0000000000007948 */ /* 0x000fea0003800000 */
[----:B------:R-:W-:Y:S01]  /*1570*/  NOP ;  /* 0x0000000000007918 */ /* 0x000fe20000000000 */
[----:B------:R-:W-:-:S04]  /*1580*/  UIADD3 UR4, UPT, UPT, UR4, 0x100, URZ ;  /* 0x0000010004047890 */ /* 0x000fc8000fffe0ff */
[----:B------:R-:W-:-:S04]  /*1590*/  UIADD3 UR20, UP0, UPT, UR4, UR20, URZ ;  /* 0x0000001404147290 */ /* 0x000fc8000ff1e0ff */
[----:B------:R-:W-:Y:S01]  /*15a0*/  ULEA.HI.X.SX32 UR21, UR4, UR21, 0x1, UP0 ;  /* 0x0000001504157291 */ /* 0x000fe200080f0eff */
[----:B------:R-:W-:Y:S11]  /*15b0*/  @P0 BRA `(.L_x_51) ;  /* 0x0000000000300947 */ /* 0x000ff60003800000 */
[----:B--2-4-:R-:W2:Y:S01]  /*15c0*/  S2R R2, SR_LANEID ;  /* 0x0000000000027919 */ /* 0x014ea20000000000 */
[----:B------:R-:W-:Y:S05]  /*15d0*/  WARPSYNC.ALL ;  /* 0x0000000000007948 */ /* 0x000fea0003800000 */
[----:B------:R-:W-:Y:S01]  /*15e0*/  NOP ;  /* 0x0000000000007918 */ /* 0x000fe20000000000 */
[----:B--2---:R-:W-:-:S05]  /*15f0*/  IMAD.SHL.U32 R4, R2, 0x4, RZ ;  /* 0x0000000402047824 */ /* 0x004fca00078e00ff */
[----:B------:R-:W2:Y:S01]  /*1600*/  LDS R5, [R4+UR8] ;  /* 0x0000000804057984 */ /* 0x000ea20008000800 */
[----:B------:R-:W-:-:S05]  /*1610*/  IADD3 R2, P1, PT, R4, UR20, RZ ;  /* 0x0000001404027c10 */ /* 0x000fca000ff3e0ff */
[----:B-----5:R-:W-:-:S05]  /*1620*/  IMAD.X R3, RZ, RZ, UR21, P1 ;  /* 0x00000015ff037e24 */ /* 0x020fca00088e06ff */
[----:B--2---:R2:W4:Y:S01]  /*1630*/  ATOMG.E.EXCH.STRONG.GPU PT, RZ, [R2], R5 ;  /* 0x0000000502ff73a8 */ /* 0x00452200041ee100 */
[----:B------:R-:W-:-:S04]  /*1640*/  DEPBAR {5,4,3,2,1,0} ;  /* 0x0000003f0000791a */ /* 0x000fc80000000000 */
[----:B------:R-:W5:Y:S02]  /*1650*/  CCTL.E.C.LDCU.IV.DEEP [UR20] ;  /* 0x0000000014007540 */ /* 0x000f640009c08000 */
[----:B-----5:R2:W-:Y:S01]  /*1660*/  UTMACCTL.IV [UR20] ;  /* 0x00000000140079b9 */ /* 0x0205e20008000000 */
[----:B------:R-:W-:Y:S01]  /*1670*/  NOP ;  /* 0x0000000000007918 */ /* 0x000fe20000000000 */
.L_x_51:
[----:B------:R-:W-:Y:S05]  /*1680*/  @P0 BRA `(.L_x_52) ;  /* 0x00000000000c0947 */ /* 0x000fea0003800000 */
[----:B------:R0:W-:Y:S01]  /*1690*/  UTMACMDFLUSH ;  /* 0x00000000000079b7 */ /* 0x0001e20000000000 */
[----:B------:R-:W-:Y:S05]  /*16a0*/  @P0 BRA `(.L_x_52) ;  /* 0x0000000000040947 */ /* 0x000fea0003800000 */
[----:B------:R-:W-:-:S04]  /*16b0*/  DEPBAR.LE SB0, 0x0 ;  /* 0x000080000000791a */ /* 0x000fc80000000000 */
.L_x_52:
[----:B------:R-:W-:Y:S05]  /*16c0*/  WARPSYNC.ALL ;  /* 0x0000000000007948 */ /* 0x000fea0003800000 */
[----:B------:R-:W-:Y:S01]  /*16d0*/  NOP ;  /* 0x0000000000007918 */ /* 0x000fe20000000000 */
[----:B----4-:R-:W-:Y:S01]  /*16e0*/  BAR.SYNC.DEFER_BLOCKING 0x0 ;  /* 0x0000000000007b1d */ /* 0x010fe20000010000 */
[----:B--2---:R-:W-:Y:S01]  /*16f0*/  SHF.R.U32.HI R2, RZ, 0x5, R0 ;  /* 0x00000005ff027819 */ /* 0x004fe20000011600 */
[----:B------:R-:W-:-:S03]  /*1700*/  UIADD3 UR15, UPT, UPT, UR8, 0x8020, URZ ;  /* 0x00008020080f7890 */ /* 0x000fc6000fffe0ff */
[----:B------:R-:W-:Y:S01]  /*1710*/  R2UR UR22, R2 ;  /* 0x00000000021672ca */ /* 0x000fe200000e0000 */
[----:B------:R-:W-:Y:S01]  /*1720*/  VOTEU.ALL UP0, P3 ;  /* 0x0000000000ff7886 */ /* 0x000fe20001800000 */
[----:B------:R-:W-:Y:S01]  /*1730*/  UMOV UR4, 0x1 ;  /* 0x0000000100047882 */ /* 0x000fe20000000000 */
[----:B------:R-:W-:Y:S01]  /*1740*/  VOTEU.ALL UP1, P3 ;  /* 0x0000000000ff7886 */ /* 0x000fe20001820000 */
[----:B------:R-:W-:Y:S02]  /*1750*/  BSSY.RECONVERGENT B4, `(.L_x_53) ;  /* 0x0000018000047945 */ /* 0x000fe40003800200 */
[----:B------:R-:W-:-:S04]  /*1760*/  @!UP0 UIADD3 UR10, UPT, UPT, -UR4, 0x100000, URZ ;  /* 0x00100000040a8890 */ /* 0x000fc8000fffe1ff */
[----:B------:R-:W-:Y:S02]  /*1770*/  @!UP0 USHF.L.U32 UR11, UR10, 0xb, URZ ;  /* 0x0000000b0a0b8899 */ /* 0x000fe400080006ff */
[----:B------:R-:W-:Y:S02]  /*1780*/  @!UP0 USHF.L.U32 UR10, UR10, 0x1, URZ ;  /* 0x000000010a0a8899 */ /* 0x000fe400080006ff */
[----:B------:R-:W-:-:S04]  /*1790*/  @!UP0 UIADD3 UR4, UPT, UPT, -UR4, 0x100000, URZ ;  /* 0x0010000004048890 */ /* 0x000fc8000fffe1ff */
[----:B------:R-:W-:Y:S02]  /*17a0*/  @!UP0 USHF.L.U32 UR5, UR4, 0xb, URZ ;  /* 0x0000000b04058899 */ /* 0x000fe400080006ff */
[----:B------:R-:W-:Y:S01]  /*17b0*/  @!UP0 USHF.L.U32 UR4, UR4, 0x1, URZ ;  /* 0x0000000104048899 */ /* 0x000fe200080006ff */
[----:B------:R-:W-:Y:S01]  /*17c0*/  VOTEU.ALL UP0, P3 ;  /* 0x0000000000ff7886 */ /* 0x000fe20001800000 */
[----:B------:R-:W2:Y:S04]  /*17d0*/  FENCE.VIEW.ASYNC.S ;  /* 0x00000000000073c6 */ /* 0x000ea80000000000 */
[----:B--2---:R2:W4:Y:S06]  /*17e0*/  @!UP0 SYNCS.EXCH.64 URZ, [UR8+0x8000], UR10 ;  /* 0x0080000a08ff85b2 */ /* 0x00452c0008000100 */
[----:B------:R2:W4:Y:S02]  /*17f0*/  @!UP1 SYNCS.EXCH.64 URZ, [UR8+0x8020], UR4 ;  /* 0x0080200408ff95b2 */ /* 0x0005240008000100 */
[----:B----4-:R-:W-:Y:S06]  /*1800*/  BAR.SYNC.DEFER_BLOCKING 0x0 ;  /* 0x0000000000007b1d */ /* 0x010fec0000010000 */
[----:B------:R-:W-:Y:S05]  /*1810*/  @P3 BRA `(.L_x_54) ;  /* 0x00000000002c3947 */ /* 0x000fea0003800000 */
[----:B--2---:R-:W-:Y:S02]  /*1820*/  UMOV UR4, 0x1 ;  /* 0x0000000100047882 */ /* 0x004fe40000000000 */
[----:B------:R-:W-:-:S04]  /*1830*/  UIADD3 UR10, UPT, UPT, -UR4, 0x100000, URZ ;  /* 0x00100000040a7890 */ /* 0x000fc8000fffe1ff */
[----:B------:R-:W-:Y:S02]  /*1840*/  USHF.L.U32 UR11, UR10, 0xb, URZ ;  /* 0x0000000b0a0b7899 */ /* 0x000fe400080006ff */
[----:B------:R-:W-:Y:S02]  /*1850*/  USHF.L.U32 UR10, UR10, 0x1, URZ ;  /* 0x000000010a0a7899 */ /* 0x000fe400080006ff */
[----:B------:R-:W-:-:S04]  /*1860*/  UIADD3 UR4, UPT, UPT, -UR4, 0x100000, URZ ;  /* 0x0010000004047890 */ /* 0x000fc8000fffe1ff */
[----:B------:R-:W-:Y:S02]  /*1870*/  USHF.L.U32 UR5, UR4, 0xb, URZ ;  /* 0x0000000b04057899 */ /* 0x000fe400080006ff */
[----:B------:R-:W-:Y:S01]  /*1880*/  USHF.L.U32 UR4, UR4, 0x1, URZ ;  /* 0x0000000104047899 */ /* 0x000fe200080006ff */
[----:B------:R-:W2:Y:S03]  /*1890*/  FENCE.VIEW.ASYNC.S ;  /* 0x00000000000073c6 */ /* 0x000ea60000000000 */
[----:B--2---:R4:W2:Y:S08]  /*18a0*/  SYNCS.EXCH.64 URZ, [UR8+0x8008], UR10 ;  /* 0x0080080a08ff75b2 */ /* 0x0048b00008000100 */
[----:B------:R4:W3:Y:S02]  /*18b0*/  SYNCS.EXCH.64 URZ, [UR8+0x8028], UR4 ;  /* 0x0080280408ff75b2 */ /* 0x0008e40008000100 */
[----:B----4-:R-:W-:Y:S01]  /*18c0*/  NOP ;  /* 0x0000000000007918 */ /* 0x010fe20000000000 */
.L_x_54:
[----:B--2---:R-:W-:Y:S05]  /*18d0*/  BSYNC.RECONVERGENT B4 ;  /* 0x0000000000047941 */ /* 0x004fea0003800200 */
.L_x_53:
[----:B---3--:R-:W-:Y:S06]  /*18e0*/  BAR.SYNC.DEFER_BLOCKING 0x0 ;  /* 0x0000000000007b1d */ /* 0x008fec0000010000 */
[----:B------:R-:W-:Y:S04]  /*18f0*/  BSSY.RECONVERGENT B4, `(.L_x_55) ;  /* 0x000000d000047945 */ /* 0x000fe80003800200 */
[----:B------:R-:W-:Y:S05]  /*1900*/  @P3 BRA `(.L_x_56) ;  /* 0x00000000002c3947 */ /* 0x000fea0003800000 */
[----:B------:R-:W-:Y:S02]  /*1910*/  UMOV UR4, 0x1 ;  /* 0x0000000100047882 */ /* 0x000fe40000000000 */
[----:B------:R-:W-:-:S04]  /*1920*/  UIADD3 UR10, UPT, UPT, -UR4, 0x100000, URZ ;  /* 0x00100000040a7890 */ /* 0x000fc8000fffe1ff */
[----:B------:R-:W-:Y:S02]  /*1930*/  USHF.L.U32 UR11, UR10, 0xb, URZ ;  /* 0x0000000b0a0b7899 */ /* 0x000fe400080006ff */
[----:B------:R-:W-:Y:S02]  /*1940*/  USHF.L.U32 UR10, UR10, 0x1, URZ ;  /* 0x000000010a0a7899 */ /* 0x000fe400080006ff */
[----:B------:R-:W-:-:S04]  /*1950*/  UIADD3 UR4, UPT, UPT, -UR4, 0x100000, URZ ;  /* 0x0010000004047890 */ /* 0x000fc8000fffe1ff */
[----:B------:R-:W-:Y:S02]  /*1960*/  USHF.L.U32 UR5, UR4, 0xb, URZ ;  /* 0x0000000b04057899 */ /* 0x000fe400080006ff */
[----:B------:R-:W-:Y:S01]  /*1970*/  USHF.L.U32 UR4, UR4, 0x1, URZ ;  /* 0x0000000104047899 */ /* 0x000fe200080006ff */
[----:B------:R-:W2:Y:S03]  /*1980*/  FENCE.VIEW.ASYNC.S ;  /* 0x00000000000073c6 */ /* 0x000ea60000000000 */
[----:B--2---:R2:W3:Y:S08]  /*1990*/  SYNCS.EXCH.64 URZ, [UR8+0x8010], UR10 ;  /* 0x0080100a08ff75b2 */ /* 0x0044f00008000100 */
[----:B------:R2:W4:Y:S01]  /*19a0*/  SYNCS.EXCH.64 URZ, [UR8+0x8030], UR4 ;  /* 0x0080300408ff75b2 */ /* 0x0005220008000100 */
[----:B------:R-:W-:Y:S01]  /*19b0*/  NOP ;  /* 0x0000000000007918 */ /* 0x000fe20000000000 */
.L_x_56:
[----:B--2---:R-:W-:Y:S05]  /*19c0*/  BSYNC.RECONVERGENT B4 ;  /* 0x0000000000047941 */ /* 0x004fea0003800200 */
.L_x_55:
[----:B---34-:R-:W-:Y:S01]  /*19d0*/  BAR.SYNC.DEFER_BLOCKING 0x0 ;  /* 0x0000000000007b1d */ /* 0x018fe20000010000 */
[----:B------:R-:W-:Y:S01]  /*19e0*/  USHF.L.U32 UR19, UR7, 0x6, URZ ;  /* 0x0000000607137899 */ /* 0x000fe200080006ff */
[----:B------:R-:W-:Y:S01]  /*19f0*/  ISETP.GE.AND P0, PT, R6, 0x1, PT ;  /* 0x000000010600780c */ /* 0x000fe20003f06270 */
[----:B------:R-:W-:-:S03]  /*1a00*/  USHF.L.U32 UR14, UR9, 0x6, URZ ;  /* 0x00000006090e7899 */ /* 0x000fc600080006ff */
        /* <DEDUP_REMOVED lines=13> */
.L_x_58:
[----:B--2---:R-:W-:Y:S05]  /*1ae0*/  BSYNC.RECONVERGENT B4 ;  /* 0x0000000000047941 */ /* 0x004fea0003800200 */
.L_x_57:
[----:B------:R-:W-:Y:S05]  /*1af0*/  @!P0 BRA `(.L_x_59) ;  /* 0x00000008001c8947 */ /* 0x000fea0003800000 */
[----:B---34-:R-:W-:Y:S01]  /*1b00*/  BAR.SYNC.DEFER_BLOCKING 0x0 ;  /* 0x0000000000007b1d */ /* 0x018fe20000010000 */
[----:B------:R-:W-:Y:S01]  /*1b10*/  @!P3 IMAD.MOV.U32 R2, RZ, RZ, 0x2000 ;  /* 0x00002000ff02b424 */ /* 0x000fe200078e00ff */
[----:B------:R-:W-:Y:S02]  /*1b20*/  ELECT P1, URZ, PT ;  /* 0x0000000000ff782f */ /* 0x000fe40003820000 */
[----:B------:R-:W-:Y:S02]  /*1b30*/  ELECT P0, URZ, PT ;  /* 0x0000000000ff782f */ /* 0x000fe40003800000 */
[C---:B------:R-:W-:Y:S01]  /*1b40*/  ISETP.LT.U32.AND P1, PT, R36.reuse, 0x20, P1 ;  /* 0x000000202400780c */ /* 0x040fe20000f21070 */
[----:B------:R-:W-:Y:S01]  /*1b50*/  UMOV UR11, UR19 ;  /* 0x00000013000b7c82 */ /* 0x000fe20008000000 */
[----:B------:R-:W-:Y:S01]  /*1b60*/  ISETP.LT.U32.AND P0, PT, R36, 0x20, P0 ;  /* 0x000000202400780c */ /* 0x000fe20000701070 */
[----:B------:R-:W-:Y:S01]  /*1b70*/  UIADD3 UR4, UPT, UPT, UR8, 0x4000, URZ ;  /* 0x0000400008047890 */ /* 0x000fe2000fffe0ff */
[----:B------:R-:W-:-:S09]  /*1b80*/  UMOV UR6, UR14 ;  /* 0x0000000e00067c82 */ /* 0x000fd20008000000 */
[----:B------:R-:W-:Y:S01]  /*1b90*/  VOTEU.ANY UP0, P1 ;  /* 0x0000000000ff7886 */ /* 0x000fe20000800100 */
[----:B------:R-:W-:Y:S01]  /*1ba0*/  VOTEU.ANY UP2, P1 ;  /* 0x0000000000ff7886 */ /* 0x000fe20000840100 */
[----:B------:R-:W-:Y:S01]  /*1bb0*/  VOTEU.ANY UP1, P0 ;  /* 0x0000000000ff7886 */ /* 0x000fe20000020100 */
[----:B------:R-:W-:Y:S01]  /*1bc0*/  VOTEU.ANY UP3, P0 ;  /* 0x0000000000ff7886 */ /* 0x000fe20000060100 */
[----:B------:R2:W-:Y:S01]  /*1bd0*/  @!P3 SYNCS.ARRIVE.TRANS64 RZ, [UR8+0x8000], R2 ;  /* 0x00800002ffffb9a7 */ /* 0x0005e20008000008 */
[----:B------:R3:W-:Y:S06]  /*1be0*/  MEMBAR.ALL.CTA ;  /* 0x0000000000007992 */ /* 0x0007ec0000008000 */
[----:B---3--:R-:W3:Y:S01]  /*1bf0*/  FENCE.VIEW.ASYNC.S ;  /* 0x00000000000073c6 */ /* 0x008ee20000000000 */
[----:B------:R-:W-:Y:S01]  /*1c00*/  @UP0 UIADD3 UR9, UPT, UPT, UR8, 0x8000, URZ ;  /* 0x0000800008090890 */ /* 0x000fe2000fffe0ff */
[----:B------:R-:W-:Y:S01]  /*1c10*/  @UP0 UMOV UR10, URZ ;  /* 0x000000ff000a0c82 */ /* 0x000fe20008000000 */
[----:B------:R-:W-:Y:S01]  /*1c20*/  @UP1 UIADD3 UR5, UPT, UPT, UR8, 0x8000, URZ ;  /* 0x0000800008051890 */ /* 0x000fe2000fffe0ff */
[----:B------:R-:W-:Y:S01]  /*1c30*/  @UP1 UMOV UR7, URZ ;  /* 0x000000ff00071c82 */ /* 0x000fe20008000000 */
[----:B------:R-:W-:Y:S01]  /*1c40*/  UISETP.NE.U32.AND UP0, UPT, UR22, URZ, UPT ;  /* 0x000000ff1600728c */ /* 0x000fe2000bf05070 */
[----:B---3--:R-:W-:Y:S06]  /*1c50*/  BAR.SYNC.DEFER_BLOCKING 0x0 ;  /* 0x0000000000007b1d */ /* 0x008fec0000010000 */
[----:B------:R2:W-:Y:S02]  /*1c60*/  @UP2 UTMALDG.2D [UR8], [UR24] ;  /* 0x00000008180025b4 */ /* 0x0005e40008008000 */
[----:B------:R-:W-:Y:S06]  /*1c70*/  BAR.SYNC.DEFER_BLOCKING 0x0 ;  /* 0x0000000000007b1d */ /* 0x000fec0000010000 */
[----:B------:R2:W-:Y:S02]  /*1c80*/  @UP3 UTMALDG.2D [UR4], [UR26] ;  /* 0x000000041a0035b4 */ /* 0x0005e40008008000 */
[----:B------:R-:W-:Y:S06]  /*1c90*/  BAR.SYNC.DEFER_BLOCKING 0x0 ;  /* 0x0000000000007b1d */ /* 0x000fec0000010000 */
[----:B------:R-:W3:Y:S02]  /*1ca0*/  SYNCS.PHASECHK.TRANS64.TRYWAIT P0, [UR8+0x8000], RZ ;  /* 0x008000ffff0075a7 */ /* 0x000ee40008001108 */
[----:B--23--:R-:W-:Y:S05]  /*1cb0*/  @!P0 BRA `(.L_x_60) ;  /* 0x0000000c00848947 */ /* 0x00cfea0003800000 */
.L_x_78:
[----:B------:R-:W-:Y:S05]  /*1cc0*/  BRA.U UP0, `(.L_x_61) ;  /* 0x0000000100547547 */ /* 0x000fea000b800000 */
[----:B------:R-:W-:Y:S02]  /*1cd0*/  USHF.R.U32.HI UR5, URZ, 0x4, UR8 ;  /* 0x00000004ff057899 */ /* 0x000fe40008011608 */
[----:B------:R-:W-:Y:S02]  /*1ce0*/  USHF.R.U32.HI UR6, URZ, 0x4, UR4 ;  /* 0x00000004ff067899 */ /* 0x000fe40008011604 */
[----:B------:R-:W-:Y:S02]  /*1cf0*/  USGXT.U32 UR4, UR5, 0xe ;  /* 0x0000000e0504789a */ /* 0x000fe40008000000 */
[----:B------:R-:W-:Y:S01]  /*1d00*/  USGXT.U32 UR6, UR6, 0xe ;  /* 0x0000000e0606789a */ /* 0x000fe20008000000 */
[----:B------:R-:W-:Y:S01]  /*1d10*/  UMOV UR10, 0xfffffffe ;  /* 0xfffffffe000a7882 */ /* 0x000fe20000000000 */
[----:B------:R-:W-:Y:S01]  /*1d20*/  UMOV UR11, 0x7fffbfdf ;  /* 0x7fffbfdf000b7882 */ /* 0x000fe20000000000 */
[----:B------:R-:W-:Y:S01]  /*1d30*/  UMOV UR12, 0x80 ;  /* 0x00000080000c7882 */ /* 0x000fe20000000000 */
[----:B------:R-:W-:Y:S01]  /*1d40*/  UMOV UR13, 0x40004040 ;  /* 0x40004040000d7882 */ /* 0x000fe20000000000 */
[----:B------:R-:W-:Y:S01]  /*1d50*/  UMOV UR5, URZ ;  /* 0x000000ff00057c82 */ /* 0x000fe20008000000 */
[----:B------:R-:W-:Y:S01]  /*1d60*/  UMOV UR7, URZ ;  /* 0x000000ff00077c82 */ /* 0x000fe20008000000 */
[----:B------:R-:W-:-:S02]  /*1d70*/  UIADD3.64 UR10, UPT, UPT, UR4, -UR10, URZ ;  /* 0x8000000a040a7297 */ /* 0x000fc4000fffe0ff */
[----:B------:R-:W-:Y:S01]  /*1d80*/  UIADD3.64 UR12, UPT, UPT, UR6, UR12, URZ ;  /* 0x0000000c060c7297 */ /* 0x000fe2000fffe0ff */
[----:B------:R-:W-:Y:S01]  /*1d90*/  UMOV UR16, 0x0 ;  /* 0x0000000000107882 */ /* 0x000fe20000000000 */
[----:B------:R-:W-:Y:S01]  /*1da0*/  UMOV UR17, 0x4110010 ;  /* 0x0411001000117882 */ /* 0x000fe20000000000 */
[----:B------:R-:W-:Y:S01]  /*1db0*/  UMOV UR5, 0x80004020 ;  /* 0x8000402000057882 */ /* 0x000fe20000000000 */
[----:B------:R-:W-:Y:S01]  /*1dc0*/  UMOV UR7, 0x40004040 ;  /* 0x4000404000077882 */ /* 0x000fe20000000000 */
[----:B------:R-:W-:Y:S01]  /*1dd0*/  UMOV UR28, 0x0 ;  /* 0x00000000001c7882 */ /* 0x000fe20000000000 */
[----:B------:R-:W-:Y:S01]  /*1de0*/  UMOV UR29, 0x4110010 ;  /* 0x04110010001d7882 */ /* 0x000fe20000000000 */
[----:B------:R2:W-:Y:S02]  /*1df0*/  UTCHMMA gdesc[UR4], gdesc[UR6], tmem[UR23], tmem[UR16], idesc[UR17], !UPT ;  /* 0x00ff1006040075ea */ /* 0x0005e4000f800017 */
[----:B------:R2:W-:Y:S01]  /*1e00*/  UTCHMMA gdesc[UR10], gdesc[UR12], tmem[UR23], tmem[UR28], idesc[UR29], UPT ;  /* 0x00ff1c0c0a0075ea */ /* 0x0005e2000b800017 */
[----:B------:R-:W-:-:S02]  /*1e10*/  NOP ;  /* 0x0000000000007918 */ /* 0x000fc40000000000 */
.L_x_61:
[----:B------:R-:W-:Y:S01]  /*1e20*/  ELECT P0, URZ, PT ;  /* 0x0000000000ff782f */ /* 0x000fe20003800000 */
[----:B--2---:R-:W-:Y:S01]  /*1e30*/  UMOV UR4, UR15 ;  /* 0x0000000f00047c82 */ /* 0x004fe20008000000 */
[----:B------:R-:W-:Y:S02]  /*1e40*/  UMOV UR5, URZ ;  /* 0x000000ff00057c82 */ /* 0x000fe40008000000 */
[----:B------:R-:W-:-:S13]  /*1e50*/  ISETP.LT.U32.AND P0, PT, R36, 0x20, P0 ;  /* 0x000000202400780c */ /* 0x000fda0000701070 */
[----:B------:R-:W-:Y:S01]  /*1e60*/  VOTEU.ANY UP0, P0 ;  /* 0x0000000000ff7886 */ /* 0x000fe20000000100 */
[----:B------:R-:W-:Y:S01]  /*1e70*/  VOTEU.ANY UP1, P0 ;  /* 0x0000000000ff7886 */ /* 0x000fe20000020100 */
[----:B------:R-:W-:-:S03]  /*1e80*/  ISETP.GE.U32.AND P0, PT, R6, 0x21, PT ;  /* 0x000000210600780c */ /* 0x000fc60003f06070 */
[----:B------:R-:W-:Y:S02]  /*1e90*/  @UP0 UMOV UR4, UR4 ;  /* 0x0000000400040c82 */ /* 0x000fe40008000000 */
[----:B------:R2:W-:Y:S01]  /*1ea0*/  @UP1 UTCBAR [UR4], URZ ;  /* 0x000000ff040013e9 */ /* 0x0005e200080000ff */
[----:B------:R-:W-:Y:S06]  /*1eb0*/  BAR.SYNC.DEFER_BLOCKING 0x0 ;  /* 0x0000000000007b1d */ /* 0x000fec0000010000 */
[----:B------:R-:W3:Y:S02]  /*1ec0*/  SYNCS.PHASECHK.TRANS64.TRYWAIT P1, [UR8+0x8020], RZ ;  /* 0x008020ffff0075a7 */ /* 0x000ee40008021108 */
[----:B--23--:R-:W-:Y:S05]  /*1ed0*/  @!P1 BRA `(.L_x_62) ;  /* 0x0000000c00089947 */ /* 0x00cfea0003800000 */
.L_x_79:
[----:B------:R-:W-:Y:S01]  /*1ee0*/  UMOV UR4, URZ ;  /* 0x000000ff00047c82 */ /* 0x000fe20008000000 */
[----:B------:R-:W-:Y:S05]  /*1ef0*/  @!P0 BRA `(.L_x_59) ;  /* 0x00000004001c8947 */ /* 0x000fea0003800000 */
[----:B------:R-:W2:Y:S01]  /*1f00*/  LDCU UR29, c[0x0][0x3a0] ;  /* 0x00007400ff1d77ac */ /* 0x000ea20008000800 */
[----:B------:R-:W-:Y:S01]  /*1f10*/  UMOV UR9, 0x1 ;  /* 0x0000000100097882 */ /* 0x000fe20000000000 */
[----:B------:R-:W-:-:S05]  /*1f20*/  UMOV UR18, 0x20 ;  /* 0x0000002000127882 */ /* 0x000fca0000000000 */
.L_x_66:
[----:B------:R-:W-:Y:S01]  /*1f30*/  BAR.SYNC.DEFER_BLOCKING 0x0 ;  /* 0x0000000000007b1d */ /* 0x000fe20000010000 */
[----:B------:R-:W-:Y:S01]  /*1f40*/  ULEA UR28, UR9, UR8, 0x3 ;  /* 0x00000008091c7291 */ /* 0x000fe2000f8e18ff */
[----:B------:R-:W-:Y:S01]  /*1f50*/  @!P3 IMAD.MOV.U32 R2, RZ, RZ, 0x2000 ;  /* 0x00002000ff02b424 */ /* 0x000fe200078e00ff */
[----:B------:R-:W-:Y:S01]  /*1f60*/  ELECT P1, URZ, PT ;  /* 0x0000000000ff782f */ /* 0x000fe20003820000 */
[----:B------:R-:W-:-:S03]  /*1f70*/  ULEA UR16, UR9, UR8, 0xc ;  /* 0x0000000809107291 */ /* 0x000fc6000f8e60ff */
[----:B------:R-:W-:Y:S02]  /*1f80*/  ISETP.LT.U32.AND P1, PT, R36, 0x20, P1 ;  /* 0x000000202400780c */ /* 0x000fe40000f21070 */
[----:B------:R-:W-:Y:S01]  /*1f90*/  ELECT P0, URZ, PT ;  /* 0x0000000000ff782f */ /* 0x000fe20003800000 */
[----:B------:R-:W-:-:S03]  /*1fa0*/  UIADD3 UR12, UPT, UPT, UR16, 0x4000, URZ ;  /* 0x00004000100c7890 */ /* 0x000fc6000fffe0ff */
[----:B------:R-:W-:Y:S01]  /*1fb0*/  ISETP.LT.U32.AND P0, PT, R36, 0x20, P0 ;  /* 0x000000202400780c */ /* 0x000fe20000701070 */
[----:B------:R-:W-:Y:S01]  /*1fc0*/  UMOV UR15, UR18 ;  /* 0x00000012000f7c82 */ /* 0x000fe20008000000 */
[----:B------:R-:W-:-:S05]  /*1fd0*/  USHF.L.U32 UR5, UR4, 0x1f, URZ ;  /* 0x0000001f04057899 */ /* 0x000fca00080006ff */
[----:B------:R-:W-:Y:S01]  /*1fe0*/  VOTEU.ANY UP0, P1 ;  /* 0x0000000000ff7886 */ /* 0x000fe20000800100 */
[----:B------:R3:W-:Y:S01]  /*1ff0*/  @!P3 SYNCS.ARRIVE.TRANS64 RZ, [UR28+0x8000], R2 ;  /* 0x00800002ffffb9a7 */ /* 0x0007e2000800001c */
[----:B------:R4:W-:Y:S06]  /*2000*/  MEMBAR.ALL.CTA ;  /* 0x0000000000007992 */ /* 0x0009ec0000008000 */
[----:B----4-:R-:W4:Y:S01]  /*2010*/  FENCE.VIEW.ASYNC.S ;  /* 0x00000000000073c6 */ /* 0x010f220000000000 */
[----:B------:R-:W-:Y:S01]  /*2020*/  @UP0 UIADD3 UR17, UPT, UPT, UR28, 0x8000, URZ ;  /* 0x000080001c110890 */ /* 0x000fe2000fffe0ff */
[----:B----4-:R-:W-:Y:S01]  /*2030*/  VOTEU.ANY UP0, P1 ;  /* 0x0000000000ff7886 */ /* 0x010fe20000800100 */
[----:B------:R-:W-:Y:S01]  /*2040*/  VOTEU.ANY UP1, P0 ;  /* 0x0000000000ff7886 */ /* 0x000fe20000020100 */
[----:B---3--:R-:W-:-:S04]  /*2050*/  IMAD.U32 R2, RZ, RZ, UR5 ;  /* 0x00000005ff027e24 */ /* 0x008fc8000f8e00ff */
[----:B------:R-:W-:Y:S01]  /*2060*/  @UP1 UIADD3 UR13, UPT, UPT, UR28, 0x8000, URZ ;  /* 0x000080001c0d1890 */ /* 0x000fe2000fffe0ff */
[----:B------:R-:W-:Y:S01]  /*2070*/  VOTEU.ANY UP1, P0 ;  /* 0x0000000000ff7886 */ /* 0x000fe20000020100 */
[----:B------:R-:W-:Y:S06]  /*2080*/  BAR.SYNC.DEFER_BLOCKING 0x0 ;  /* 0x0000000000007b1d */ /* 0x000fec0000010000 */
[----:B------:R3:W-:Y:S01]  /*2090*/  @UP0 UTMALDG.2D [UR16], [UR24] ;  /* 0x00000010180005b4 */ /* 0x0007e20008008000 */
[----:B------:R-:W-:Y:S01]  /*20a0*/  UISETP.NE.U32.AND UP0, UPT, UR22, URZ, UPT ;  /* 0x000000ff1600728c */ /* 0x000fe2000bf05070 */
[----:B------:R-:W-:Y:S06]  /*20b0*/  BAR.SYNC.DEFER_BLOCKING 0x0 ;  /* 0x0000000000007b1d */ /* 0x000fec0000010000 */
[----:B------:R3:W-:Y:S02]  /*20c0*/  @UP1 UTMALDG.2D [UR12], [UR26] ;  /* 0x0000000c1a0015b4 */ /* 0x0007e40008008000 */
[----:B------:R-:W-:Y:S06]  /*20d0*/  BAR.SYNC.DEFER_BLOCKING 0x0 ;  /* 0x0000000000007b1d */ /* 0x000fec0000010000 */
[----:B------:R-:W4:Y:S02]  /*20e0*/  SYNCS.PHASECHK.TRANS64.TRYWAIT P0, [UR28+0x8000], R2 ;  /* 0x00800002ff0075a7 */ /* 0x000f24000800111c */
[----:B---34-:R-:W-:Y:S05]  /*20f0*/  @!P0 BRA `(.L_x_63) ;  /* 0x00000008008c8947 */ /* 0x018fea0003800000 */
.L_x_80:
[----:B------:R-:W-:Y:S05]  /*2100*/  BRA.U UP0, `(.L_x_64) ;  /* 0x00000001004c7547 */ /* 0x000fea000b800000 */
[----:B------:R-:W-:Y:S02]  /*2110*/  USHF.R.U32.HI UR10, URZ, 0x4, UR16 ;  /* 0x00000004ff0a7899 */ /* 0x000fe40008011610 */
[----:B------:R-:W-:Y:S02]  /*2120*/  USHF.R.U32.HI UR12, URZ, 0x4, UR12 ;  /* 0x00000004ff0c7899 */ /* 0x000fe4000801160c */
[----:B------:R-:W-:Y:S02]  /*2130*/  USGXT.U32 UR10, UR10, 0xe ;  /* 0x0000000e0a0a789a */ /* 0x000fe40008000000 */
[----:B------:R-:W-:Y:S02]  /*2140*/  USGXT.U32 UR12, UR12, 0xe ;  /* 0x0000000e0c0c789a */ /* 0x000fe40008000000 */
[----:B------:R-:W-:Y:S02]  /*2150*/  UIADD3 UR16, UP0, UPT, UR10, 0x2, URZ ;  /* 0x000000020a107890 */ /* 0x000fe4000ff1e0ff */
[----:B------:R-:W-:Y:S01]  /*2160*/  UIADD3 UR30, UP1, UPT, UR12, 0x80, URZ ;  /* 0x000000800c1e7890 */ /* 0x000fe2000ff3e0ff */
[----:B------:R-:W-:Y:S01]  /*2170*/  UMOV UR5, URZ ;  /* 0x000000ff00057c82 */ /* 0x000fe20008000000 */
[----:B------:R-:W-:Y:S01]  /*2180*/  UMOV UR6, URZ ;  /* 0x000000ff00067c82 */ /* 0x000fe20008000000 */
[----:B------:R-:W-:-:S02]  /*2190*/  UIADD3.X UR17, UPT, UPT, UR5, -0x7fffbfe0, URZ, UP0, !UPT ;  /* 0x8000402005117890 */ /* 0x000fc400087fe4ff */
[----:B------:R-:W-:Y:S01]  /*21a0*/  UIADD3.X UR31, UPT, UPT, UR6, 0x40004040, URZ, UP1, !UPT ;  /* 0x40004040061f7890 */ /* 0x000fe20008ffe4ff */
[----:B------:R-:W-:Y:S01]  /*21b0*/  UMOV UR32, 0x0 ;  /* 0x0000000000207882 */ /* 0x000fe20000000000 */
[----:B------:R-:W-:Y:S01]  /*21c0*/  UMOV UR33, 0x4110010 ;  /* 0x0411001000217882 */ /* 0x000fe20000000000 */
[----:B------:R-:W-:Y:S01]  /*21d0*/  UMOV UR11, 0x80004020 ;  /* 0x80004020000b7882 */ /* 0x000fe20000000000 */
[----:B------:R-:W-:Y:S01]  /*21e0*/  UMOV UR13, 0x40004040 ;  /* 0x40004040000d7882 */ /* 0x000fe20000000000 */
[----:B------:R-:W-:Y:S01]  /*21f0*/  UMOV UR6, 0x0 ;  /* 0x0000000000067882 */ /* 0x000fe20000000000 */
[----:B------:R-:W-:Y:S01]  /*2200*/  UMOV UR7, 0x4110010 ;  /* 0x0411001000077882 */ /* 0x000fe20000000000 */
[----:B------:R3:W-:Y:S02]  /*2210*/  UTCHMMA gdesc[UR10], gdesc[UR12], tmem[UR23], tmem[UR32], idesc[UR33], UPT ;  /* 0x00ff200c0a0075ea */ /* 0x0007e4000b800017 */
[----:B------:R3:W-:Y:S01]  /*2220*/  UTCHMMA gdesc[UR16], gdesc[UR30], tmem[UR23], tmem[UR6], idesc[UR7], UPT ;  /* 0x00ff061e100075ea */ /* 0x0007e2000b800017 */
[----:B------:R-:W-:-:S02]  /*2230*/  NOP ;  /* 0x0000000000007918 */ /* 0x000fc40000000000 */
.L_x_64:
[----:B------:R-:W-:Y:S01]  /*2240*/  ELECT P0, URZ, PT ;  /* 0x0000000000ff782f */ /* 0x000fe20003800000 */
[----:B---3--:R-:W-:-:S03]  /*2250*/  UIADD3 UR6, UPT, UPT, UR28, 0x8020, URZ ;  /* 0x000080201c067890 */ /* 0x008fc6000fffe0ff */
[----:B------:R-:W-:Y:S01]  /*2260*/  ISETP.LT.U32.AND P0, PT, R36, 0x20, P0 ;  /* 0x000000202400780c */ /* 0x000fe20000701070 */
[----:B------:R-:W-:-:S12]  /*2270*/  UMOV UR7, URZ ;  /* 0x000000ff00077c82 */ /* 0x000fd80008000000 */
[----:B------:R-:W-:Y:S01]  /*2280*/  VOTEU.ANY UP0, P0 ;  /* 0x0000000000ff7886 */ /* 0x000fe20000000100 */
[----:B------:R-:W-:-:S04]  /*2290*/  VOTEU.ANY UP1, P0 ;  /* 0x0000000000ff7886 */ /* 0x000fc80000020100 */
[----:B------:R-:W-:Y:S02]  /*22a0*/  @UP0 UMOV UR6, UR6 ;  /* 0x0000000600060c82 */ /* 0x000fe40008000000 */
[----:B------:R3:W-:Y:S01]  /*22b0*/  @UP1 UTCBAR [UR6], URZ ;  /* 0x000000ff060013e9 */ /* 0x0007e200080000ff */
[----:B------:R-:W-:Y:S06]  /*22c0*/  BAR.SYNC.DEFER_BLOCKING 0x0 ;  /* 0x0000000000007b1d */ /* 0x000fec0000010000 */
[----:B------:R-:W4:Y:S02]  /*22d0*/  SYNCS.PHASECHK.TRANS64.TRYWAIT P0, [UR28+0x8020], R2 ;  /* 0x00802002ff0075a7 */ /* 0x000f24000800111c */
[----:B---34-:R-:W-:Y:S05]  /*22e0*/  @!P0 BRA `(.L_x_65) ;  /* 0x00000008001c8947 */ /* 0x018fea0003800000 */
.L_x_81:
[----:B------:R-:W-:Y:S02]  /*22f0*/  UIADD3 UR9, UPT, UPT, UR9, 0x1, URZ ;  /* 0x0000000109097890 */ /* 0x000fe4000fffe0ff */
[----:B------:R-:W-:Y:S02]  /*2300*/  UIADD3 UR18, UPT, UPT, UR18, 0x20, URZ ;  /* 0x0000002012127890 */ /* 0x000fe4000fffe0ff */
[----:B------:R-:W-:-:S04]  /*2310*/  UISETP.NE.U32.AND UP0, UPT, UR9, 0x4, UPT ;  /* 0x000000040900788c */ /* 0x000fc8000bf05070 */
[----:B------:R-:W-:Y:S02]  /*2320*/  USEL UR5, URZ, 0x1, UP0 ;  /* 0x00000001ff057887 */ /* 0x000fe40008000000 */
[----:B------:R-:W-:Y:S02]  /*2330*/  USEL UR9, UR9, URZ, UP0 ;  /* 0x000000ff09097287 */ /* 0x000fe40008000000 */
[----:B--2---:R-:W-:Y:S02]  /*2340*/  UISETP.GE.AND UP0, UPT, UR18, UR29, UPT ;  /* 0x0000001d1200728c */ /* 0x004fe4000bf06270 */
[----:B------:R-:W-:-:S07]  /*2350*/  ULOP3.LUT UR4, UR4, UR5, URZ, 0x3c, !UPT ;  /* 0x0000000504047292 */ /* 0x000fce000f8e3cff */
[----:B------:R-:W-:Y:S05]  /*2360*/  BRA.U !UP0, `(.L_x_66) ;  /* 0xfffffff908f07547 */ /* 0x000fea000b83ffff */
.L_x_59:
[----:B---34-:R-:W-:Y:S01]  /*2370*/  BAR.SYNC.DEFER_BLOCKING 0x0 ;  /* 0x0000000000007b1d */ /* 0x018fe20000010000 */
[----:B------:R-:W-:-:S05]  /*2380*/  IMAD.SHL.U32 R2, R0, 0x40, RZ ;  /* 0x0000004000027824 */ /* 0x000fca00078e00ff */
[----:B------:R-:W-:Y:S04]  /*2390*/  BSSY.RECONVERGENT B4, `(.L_x_67) ;  /* 0x0000004000047945 */ /* 0x000fe80003800200 */
[----:B------:R-:W-:Y:S05]  /*23a0*/  @P3 BRA `(.L_x_68) ;  /* 0x0000000000083947 */ /* 0x000fea0003800000 */
[----:B------:R-:W2:Y:S02]  /*23b0*/  SYNCS.CCTL.IV [UR8+0x8000] ;  /* 0x00800000ff0079b1 */ /* 0x000ea40008000008 */
[----:B--2---:R-:W2:Y:S02]  /*23c0*/  SYNCS.CCTL.IV [UR8+0x8020] ;  /* 0x00802000ff0079b1 */ /* 0x004ea40008000008 */
.L_x_68:
[----:B------:R-:W-:Y:S05]  /*23d0*/  BSYNC.RECONVERGENT B4 ;  /* 0x0000000000047941 */ /* 0x000fea0003800200 */
.L_x_67:
[----:B--2---:R-:W-:Y:S06]  /*23e0*/  BAR.SYNC.DEFER_BLOCKING 0x0 ;  /* 0x0000000000007b1d */ /* 0x004fec0000010000 */
[----:B------:R-:W-:Y:S04]  /*23f0*/  BSSY.RECONVERGENT B4, `(.L_x_69) ;  /* 0x0000004000047945 */ /* 0x000fe80003800200 */
[----:B------:R-:W-:Y:S05]  /*2400*/  @P3 BRA `(.L_x_70) ;  /* 0x0000000000083947 */ /* 0x000fea0003800000 */
[----:B------:R-:W2:Y:S02]  /*2410*/  SYNCS.CCTL.IV [UR8+0x8008] ;  /* 0x00800800ff0079b1 */ /* 0x000ea40008000008 */
[----:B--2---:R-:W2:Y:S02]  /*2420*/  SYNCS.CCTL.IV [UR8+0x8028] ;  /* 0x00802800ff0079b1 */ /* 0x004ea40008000008 */
.L_x_70:
[----:B------:R-:W-:Y:S05]  /*2430*/  BSYNC.RECONVERGENT B4 ;  /* 0x0000000000047941 */ /* 0x000fea0003800200 */
.L_x_69:
[----:B--2---:R-:W-:Y:S06]  /*2440*/  BAR.SYNC.DEFER_BLOCKING 0x0 ;  /* 0x0000000000007b1d */ /* 0x004fec0000010000 */
[----:B------:R-:W-:Y:S04]  /*2450*/  BSSY.RECONVERGENT B4, `(.L_x_71) ;  /* 0x0000004000047945 */ /* 0x000fe80003800200 */
[----:B------:R-:W-:Y:S05]  /*2460*/  @P3 BRA `(.L_x_72) ;  /* 0x0000000000083947 */ /* 0x000fea0003800000 */
[----:B------:R-:W2:Y:S02]  /*2470*/  SYNCS.CCTL.IV [UR8+0x8010] ;  /* 0x00801000ff0079b1 */ /* 0x000ea40008000008 */
[----:B--2---:R-:W2:Y:S02]  /*2480*/  SYNCS.CCTL.IV [UR8+0x8030] ;  /* 0x00803000ff0079b1 */ /* 0x004ea40008000008 */
.L_x_72:
[----:B------:R-:W-:Y:S05]  /*2490*/  BSYNC.RECONVERGENT B4 ;  /* 0x0000000000047941 */ /* 0x000fea0003800200 */
.L_x_71:
[----:B--2---:R-:W-:Y:S06]  /*24a0*/  BAR.SYNC.DEFER_BLOCKING 0x0 ;  /* 0x0000000000007b1d */ /* 0x004fec0000010000 */
[----:B------:R-:W-:Y:S04]  /*24b0*/  BSSY.RECONVERGENT B4, `(.L_x_73) ;  /* 0x0000004000047945 */ /* 0x000fe80003800200 */
[----:B------:R-:W-:Y:S05]  /*24c0*/  @P3 BRA `(.L_x_74) ;  /* 0x0000000000083947 */ /* 0x000fea0003800000 */
[----:B------:R-:W2:Y:S02]  /*24d0*/  SYNCS.CCTL.IV [UR8+0x8018] ;  /* 0x00801800ff0079b1 */ /* 0x000ea40008000008 */
[----:B--2---:R-:W2:Y:S02]  /*24e0*/  SYNCS.CCTL.IV [UR8+0x8038] ;  /* 0x00803800ff0079b1 */ /* 0x004ea40008000008 */
.L_x_74:
[----:B------:R-:W-:Y:S05]  /*24f0*/  BSYNC.RECONVERGENT B4 ;  /* 0x0000000000047941 */ /* 0x000fea0003800200 */
.L_x_73:
[----:B------:R-:W-:Y:S01]  /*2500*/  USHF.L.U32 UR22, UR22, 0x15, URZ ;  /* 0x0000001516167899 */ /* 0x000fe200080006ff */
[----:B-----5:R-:W-:Y:S01]  /*2510*/  IMAD.SHL.U32 R3, R0, 0x10, RZ ;  /* 0x0000001000037824 */ /* 0x020fe200078e00ff */
[----:B------:R-:W-:Y:S01]  /*2520*/  LOP3.LUT R2, R2, 0x1800, RZ, 0xc0, !PT ;  /* 0x0000180002027812 */ /* 0x000fe200078ec0ff */
[C---:B------:R-:W-:Y:S01]  /*2530*/  IMAD.SHL.U32 R4, R0.reuse, 0x4, RZ ;  /* 0x0000000400047824 */ /* 0x040fe200078e00ff */
[----:B------:R-:W-:Y:S01]  /*2540*/  ULOP3.LUT UR22, UR22, 0x600000, URZ, 0xc0, !UPT ;  /* 0x0060000016167892 */ /* 0x000fe2000f8ec0ff */
[----:B------:R-:W-:Y:S01]  /*2550*/  IMAD.SHL.U32 R0, R0, 0x80, RZ ;  /* 0x0000008000007824 */ /* 0x000fe200078e00ff */
[----:B------:R-:W-:Y:S02]  /*2560*/  LOP3.LUT R3, R2, 0x70, R3, 0xf8, !PT ;  /* 0x0000007002037812 */ /* 0x000fe400078ef803 */
[----:B------:R-:W-:Y:S01]  /*2570*/  ELECT P0, URZ, PT ;  /* 0x0000000000ff782f */ /* 0x000fe20003800000 */
[----:B------:R-:W-:Y:S01]  /*2580*/  UIADD3 UR22, UPT, UPT, UR23, UR22, URZ ;  /* 0x0000001617167290 */ /* 0x000fe2000fffe0ff */
[----:B------:R-:W-:Y:S01]  /*2590*/  LOP3.LUT R3, R3, 0x40, R4, 0x78, !PT ;  /* 0x0000004003037812 */ /* 0x000fe200078e7804 */
[----:B------:R-:W-:Y:S01]  /*25a0*/  UMOV UR9, UR14 ;  /* 0x0000000e00097c82 */ /* 0x000fe20008000000 */
[----:B------:R-:W-:Y:S01]  /*25b0*/  ISETP.LT.U32.AND P0, PT, R36, 0x20, P0 ;  /* 0x000000202400780c */ /* 0x000fe20000701070 */
[----:B------:R-:W-:Y:S01]  /*25c0*/  UMOV UR10, UR19 ;  /* 0x00000013000a7c82 */ /* 0x000fe20008000000 */
[----:B------:R-:W-:-:S04]  /*25d0*/  LOP3.LUT R0, R3, 0x780, R0, 0xf8, !PT ;  /* 0x0000078003007812 */ /* 0x000fc800078ef800 */
[----:B------:R-:W-:Y:S01]  /*25e0*/  LDTM.16dp32bit_t0_t15.x32 R4, tmem[UR22] ;  /* 0x00000016000479ee */ /* 0x000fe20008a80000 */
[----:B------:R-:W3:Y:S01]  /*25f0*/  LDTM.16dp32bit_t16_t31.x32 R4, tmem[UR22+0x20] ;  /* 0x00002016000479ee */ /* 0x000ee20008aa0000 */
[C---:B------:R-:W-:Y:S01]  /*2600*/  LOP3.LUT R2, R0.reuse, 0x10, RZ, 0x3c, !PT ;  /* 0x0000001000027812 */ /* 0x040fe200078e3cff */
[----:B------:R-:W-:Y:S01]  /*2610*/  NOP ;  /* 0x0000000000007918 */ /* 0x000fe20000000000 */
[----:B------:R-:W-:-:S03]  /*2620*/  LOP3.LUT R3, R0, 0x20, RZ, 0x3c, !PT ;  /* 0x0000002000037812 */ /* 0x000fc600078e3cff */
[----:B---3--:R-:W-:Y:S01]  /*2630*/  VOTEU.ANY UP1, P0 ;  /* 0x0000000000ff7886 */ /* 0x008fe20000020100 */
[----:B------:R-:W-:Y:S01]  /*2640*/  VOTEU.ANY UP0, P0 ;  /* 0x0000000000ff7886 */ /* 0x000fe20000000100 */
[----:B------:R-:W-:Y:S02]  /*2650*/  F2FP.F16.F32.PACK_AB R4, R5, R4 ;  /* 0x000000040504723e */ /* 0x000fe400000000ff */
[----:B------:R-:W-:Y:S02]  /*2660*/  F2FP.F16.F32.PACK_AB R5, R7, R6 ;  /* 0x000000060705723e */ /* 0x000fe400000000ff */
[----:B------:R-:W-:Y:S02]  /*2670*/  F2FP.F16.F32.PACK_AB R12, R13, R12 ;  /* 0x0000000c0d0c723e */ /* 0x000fe400000000ff */
[----:B------:R-:W-:Y:S02]  /*2680*/  F2FP.F16.F32.PACK_AB R6, R9, R8 ;  /* 0x000000080906723e */ /* 0x000fe400000000ff */
[----:B------:R-:W-:-:S02]  /*2690*/  F2FP.F16.F32.PACK_AB R7, R11, R10 ;  /* 0x0000000a0b07723e */ /* 0x000fc400000000ff */
[----:B------:R-:W-:Y:S02]  /*26a0*/  F2FP.F16.F32.PACK_AB R13, R15, R14 ;  /* 0x0000000e0f0d723e */ /* 0x000fe400000000ff */
[----:B------:R-:W-:Y:S01]  /*26b0*/  F2FP.F16.F32.PACK_AB R20, R21, R20 ;  /* 0x000000141514723e */ /* 0x000fe200000000ff */
[----:B--2---:R2:W-:Y:S01]  /*26c0*/  STS.128 [R0+UR8], R4 ;  /* 0x0000000400007988 */ /* 0x0045e20008000c08 */
[----:B------:R-:W-:Y:S02]  /*26d0*/  F2FP.F16.F32.PACK_AB R14, R17, R16 ;  /* 0x00000010110e723e */ /* 0x000fe400000000ff */
[----:B------:R-:W-:Y:S02]  /*26e0*/  F2FP.F16.F32.PACK_AB R15, R19, R18 ;  /* 0x00000012130f723e */ /* 0x000fe400000000ff */
[----:B------:R-:W-:Y:S02]  /*26f0*/  F2FP.F16.F32.PACK_AB R21, R23, R22 ;  /* 0x000000161715723e */ /* 0x000fe400000000ff */
[----:B------:R-:W-:Y:S01]  /*2700*/  F2FP.F16.F32.PACK_AB R28, R29, R28 ;  /* 0x0000001c1d1c723e */ /* 0x000fe200000000ff */
[----:B------:R2:W-:Y:S01]  /*2710*/  STS.128 [R2+UR8], R12 ;  /* 0x0000000c02007988 */ /* 0x0005e20008000c08 */
[----:B------:R-:W-:-:S02]  /*2720*/  F2FP.F16.F32.PACK_AB R22, R25, R24 ;  /* 0x000000181916723e */ /* 0x000fc400000000ff */
[----:B------:R-:W-:Y:S02]  /*2730*/  F2FP.F16.F32.PACK_AB R23, R27, R26 ;  /* 0x0000001a1b17723e */ /* 0x000fe400000000ff */
[----:B------:R-:W-:Y:S02]  /*2740*/  F2FP.F16.F32.PACK_AB R29, R31, R30 ;  /* 0x0000001e1f1d723e */ /* 0x000fe400000000ff */
[----:B------:R-:W-:Y:S01]  /*2750*/  F2FP.F16.F32.PACK_AB R30, R33, R32 ;  /* 0x00000020211e723e */ /* 0x000fe200000000ff */
[----:B------:R2:W-:Y:S01]  /*2760*/  STS.128 [R3+UR8], R20 ;  /* 0x0000001403007988 */ /* 0x0005e20008000c08 */
[----:B------:R-:W-:Y:S02]  /*2770*/  F2FP.F16.F32.PACK_AB R31, R35, R34 ;  /* 0x00000022231f723e */ /* 0x000fe400000000ff */
[----:B------:R-:W-:-:S05]  /*2780*/  LOP3.LUT R8, R0, 0x30, RZ, 0x3c, !PT ;  /* 0x0000003000087812 */ /* 0x000fca00078e3cff */
[----:B------:R2:W-:Y:S01]  /*2790*/  STS.128 [R8+UR8], R28 ;  /* 0x0000001c08007988 */ /* 0x0005e20008000c08 */
[----:B------:R3:W-:Y:S06]  /*27a0*/  MEMBAR.ALL.CTA ;  /* 0x0000000000007992 */ /* 0x0007ec0000008000 */
[----:B---3--:R-:W3:Y:S02]  /*27b0*/  FENCE.VIEW.ASYNC.S ;  /* 0x00000000000073c6 */ /* 0x008ee40000000000 */
[----:B---3--:R-:W-:Y:S06]  /*27c0*/  BAR.SYNC.DEFER_BLOCKING 0x0 ;  /* 0x0000000000007b1d */ /* 0x008fec0000010000 */
[----:B------:R2:W-:Y:S01]  /*27d0*/  @UP1 UTMASTG.2D [UR8], [UR20] ;  /* 0x00000008140013b5 */ /* 0x0005e20008008000 */
[----:B------:R0:W-:Y:S01]  /*27e0*/  UTMACMDFLUSH ;  /* 0x00000000000079b7 */ /* 0x0001e20000000000 */
[----:B------:R-:W-:-:S04]  /*27f0*/  DEPBAR.LE SB0, 0x0 ;  /* 0x000080000000791a */ /* 0x000fc80000000000 */
[----:B------:R-:W-:Y:S08]  /*2800*/  BAR.SYNC.DEFER_BLOCKING 0x0 ;  /* 0x0000000000007b1d */ /* 0x000ff00000010000 */
[----:B------:R-:W-:Y:S06]  /*2810*/  BAR.SYNC.DEFER_BLOCKING 0x0 ;  /* 0x0000000000007b1d */ /* 0x000fec0000010000 */
[----:B--2---:R-:W-:Y:S05]  /*2820*/  @P2 BRA `(.L_x_75) ;  /* 0x0000000000a02947 */ /* 0x004fea0003800000 */
[----:B------:R-:W2:Y:S01]  /*2830*/  S2UR UR5, SR_CgaCtaId ;  /* 0x00000000000579c3 */ /* 0x000ea20000008800 */
[----:B------:R-:W-:Y:S01]  /*2840*/  NOP ;  /* 0x0000000000007918 */ /* 0x000fe20000000000 */
[----:B------:R-:W-:Y:S01]  /*2850*/  UMOV UR4, 0x50 ;  /* 0x0000005000047882 */ /* 0x000fe20000000000 */
[----:B------:R-:W-:Y:S02]  /*2860*/  IMAD.U32 R0, RZ, RZ, UR23 ;  /* 0x00000017ff007e24 */ /* 0x000fe4000f8e00ff */
[----:B------:R-:W-:Y:S02]  /*2870*/  IMAD.MOV.U32 R3, RZ, RZ, 0x3 ;  /* 0x00000003ff037424 */ /* 0x000fe400078e00ff */
[----:B------:R-:W-:Y:S01]  /*2880*/  IMAD.MOV.U32 R7, RZ, RZ, 0x1 ;  /* 0x00000001ff077424 */ /* 0x000fe200078e00ff */
[----:B------:R-:W-:-:S04]  /*2890*/  LOP3.LUT R0, R0, 0xffff, RZ, 0xc0, !PT ;  /* 0x0000ffff00007812 */ /* 0x000fc800078ec0ff */
[----:B------:R-:W-:-:S05]  /*28a0*/  SHF.R.U32.HI R0, RZ, 0x5, R0 ;  /* 0x00000005ff007819 */ /* 0x000fca0000011600 */
[----:B------:R-:W-:Y:S01]  /*28b0*/  VIADD R2, R0, 0x10 ;  /* 0x0000001000027836 */ /* 0x000fe20000000000 */
[----:B------:R-:W-:Y:S01]  /*28c0*/  SHF.L.U32 R0, R3, R0, RZ ;  /* 0x0000000003007219 */ /* 0x000fe200000006ff */
[----:B--2---:R-:W-:-:S03]  /*28d0*/  ULEA UR6, UR5, UR4, 0x18 ;  /* 0x0000000405067291 */ /* 0x004fc6000f8ec0ff */
[----:B------:R-:W-:-:S04]  /*28e0*/  SHF.L.U32 R3, R7, R2, RZ ;  /* 0x0000000207037219 */ /* 0x000fc800000006ff */
[----:B------:R-:W-:Y:S02]  /*28f0*/  LOP3.LUT R0, R3, R0, RZ, 0xfc, !PT ;  /* 0x0000000003007212 */ /* 0x000fe400078efcff */
[----:B------:R-:W2:Y:S02]  /*2900*/  LDS R5, [UR6] ;  /* 0x00000006ff057984 */ /* 0x000ea40008000800 */
[C---:B------:R-:W-:Y:S02]  /*2910*/  LOP3.LUT R2, R0.reuse, 0xffff, RZ, 0xc0, !PT ;  /* 0x0000ffff00027812 */ /* 0x040fe400078ec0ff */
[----:B--2---:R-:W-:-:S04]  /*2920*/  LOP3.LUT R3, R0, 0xffff, R5, 0x80, !PT ;  /* 0x0000ffff00037812 */ /* 0x004fc800078e8005 */
[----:B------:R-:W-:-:S13]  /*2930*/  ISETP.NE.AND P0, PT, R3, R2, PT ;  /* 0x000000020300720c */ /* 0x000fda0003f05270 */
[----:B------:R-:W-:Y:S05]  /*2940*/  @P0 BRA `(.L_x_76) ;  /* 0x0000000000500947 */ /* 0x000fea0003800000 */
[----:B------:R-:W-:Y:S02]  /*2950*/  SHF.R.U32.HI R5, RZ, 0x10, R5 ;  /* 0x00000010ff057819 */ /* 0x000fe40000011605 */
[----:B------:R-:W-:-:S04]  /*2960*/  SHF.R.U32.HI R2, RZ, 0x10, R0 ;  /* 0x00000010ff027819 */ /* 0x000fc80000011600 */
[----:B------:R-:W-:-:S04]  /*2970*/  LOP3.LUT R5, R5, R2, RZ, 0xc0, !PT ;  /* 0x0000000205057212 */ /* 0x000fc800078ec0ff */
[----:B------:R-:W-:-:S13]  /*2980*/  ISETP.NE.AND P0, PT, R5, R2, PT ;  /* 0x000000020500720c */ /* 0x000fda0003f05270 */
[----:B------:R-:W-:Y:S05]  /*2990*/  @P0 BRA `(.L_x_77) ;  /* 0x0000000000300947 */ /* 0x000fea0003800000 */
[----:B------:R-:W-:Y:S01]  /*29a0*/  R2UR UR4, R0 ;  /* 0x00000000000472ca */ /* 0x000fe200000e0000 */
[----:B------:R-:W-:Y:S01]  /*29b0*/  VOTEU.ANY UR5, UPT, PT ;  /* 0x0000000000057886 */ /* 0x000fe200038e0100 */
[----:B------:R-:W2:Y:S01]  /*29c0*/  S2R R0, SR_LANEID ;  /* 0x0000000000007919 */ /* 0x000ea20000000000 */
[----:B------:R-:W-:-:S10]  /*29d0*/  UFLO.U32 UR5, UR5 ;  /* 0x00000005000572bd */ /* 0x000fd400080e0000 */
[----:B------:R-:W-:-:S06]  /*29e0*/  ULOP3.LUT UR4, URZ, UR4, URZ, 0x33, !UPT ;  /* 0x00000004ff047292 */ /* 0x000fcc000f8e33ff */
[----:B------:R-:W-:-:S04]  /*29f0*/  IMAD.U32 R2, RZ, RZ, UR4 ;  /* 0x00000004ff027e24 */ /* 0x000fc8000f8e00ff */
[----:B------:R-:W3:Y:S02]  /*2a00*/  REDUX UR7, R2 ;  /* 0x00000000020773c4 */ /* 0x000ee40000000000 */
[----:B------:R4:W-:Y:S01]  /*2a10*/  UTCATOMSWS.AND URZ, UR4 ;  /* 0x0000000400ff79e3 */ /* 0x0009e20008000000 */
[----:B--2---:R-:W-:Y:S01]  /*2a20*/  ISETP.EQ.U32.AND P0, PT, R0, UR5, PT ;  /* 0x0000000500007c0c */ /* 0x004fe2000bf02070 */
[----:B---3--:R-:W-:-:S12]  /*2a30*/  IMAD.U32 R0, RZ, RZ, UR7 ;  /* 0x00000007ff007e24 */ /* 0x008fd8000f8e00ff */
[----:B------:R4:W-:Y:S01]  /*2a40*/  @P0 ATOMS.AND RZ, [UR6], R0 ;  /* 0x00000000ffff098c */ /* 0x0009e2000a800006 */
[----:B------:R-:W-:Y:S05]  /*2a50*/  BRA `(.L_x_75) ;  /* 0x0000000000147947 */ /* 0x000fea0003800000 */
.L_x_77:
[----:B------:R-:W-:-:S07]  /*2a60*/  MOV R2, 0x2a80 ;  /* 0x00002a8000027802 */ /* 0x000fce0000000f00 */
[----:B-1----:R-:W-:Y:S05]  /*2a70*/  CALL.REL.NOINC `($__internal_0_$__cuda_sm10x_tcgen05_guardrail_trap_col_being_dealloced_not_returned_by_alloc) ;  /* 0x0000000000447944 */ /* 0x002fea0003c00000 */
[----:B------:R-:W-:Y:S05]  /*2a80*/  BRA `(.L_x_75) ;  /* 0x0000000000087947 */ /* 0x000fea0003800000 */
.L_x_76:
[----:B------:R-:W-:-:S07]  /*2a90*/  MOV R2, 0x2ab0 ;  /* 0x00002ab000027802 */ /* 0x000fce0000000f00 */
[----:B-1----:R-:W-:Y:S05]  /*2aa0*/  CALL.REL.NOINC `($__internal_2_$__cuda_sm10x_tcgen05_guardrail_trap_unallocated_columns_being_dealloced) ;  /* 0x0000000000507944 */ /* 0x002fea0003c00000 */
.L_x_75:
[----:B------:R-:W-:Y:S01]  /*2ab0*/  NOP ;  /* 0x0000000000007918 */ /* 0x000fe20000000000 */
[----:B----4-:R-:W-:Y:S05]  /*2ac0*/  EXIT ;  /* 0x000000000000794d */ /* 0x010fea0003800000 */
.L_x_60:
[----:B------:R-:W2:Y:S02]  /*2ad0*/  SYNCS.PHASECHK.TRANS64.TRYWAIT P0, [UR8+0x8000], RZ ;  /* 0x008000ffff0075a7 */ /* 0x000ea40008001108 */
[----:B--2---:R-:W-:Y:S05]  /*2ae0*/  @!P0 BRA `(.L_x_60) ;  /* 0xfffffffc00f88947 */ /* 0x004fea000383ffff */
[----:B------:R-:W-:Y:S05]  /*2af0*/  BRA `(.L_x_78) ;  /* 0xfffffff000707947 */ /* 0x000fea000383ffff */
.L_x_62:
[----:B------:R-:W2:Y:S02]  /*2b00*/  SYNCS.PHASECHK.TRANS64.TRYWAIT P1, [UR8+0x8020], RZ ;  /* 0x008020ffff0075a7 */ /* 0x000ea40008021108 */
[----:B--2---:R-:W-:Y:S05]  /*2b10*/  @!P1 BRA `(.L_x_62) ;  /* 0xfffffffc00f89947 */ /* 0x004fea000383ffff */
[----:B------:R-:W-:Y:S05]  /*2b20*/  BRA `(.L_x_79) ;  /* 0xfffffff000ec7947 */ /* 0x000fea000383ffff */
.L_x_63:
[----:B------:R-:W3:Y:S02]  /*2b30*/  SYNCS.PHASECHK.TRANS64.TRYWAIT P0, [UR28+0x8000], R2 ;  /* 0x00800002ff0075a7 */ /* 0x000ee4000800111c */
[----:B---3--:R-:W-:Y:S05]  /*2b40*/  @!P0 BRA `(.L_x_63) ;  /* 0xfffffffc00f88947 */ /* 0x008fea000383ffff */
[----:B------:R-:W-:Y:S05]  /*2b50*/  BRA `(.L_x_80) ;  /* 0xfffffff400687947 */ /* 0x000fea000383ffff */
.L_x_65:
[----:B------:R-:W3:Y:S02]  /*2b60*/  SYNCS.PHASECHK.TRANS64.TRYWAIT P0, [UR28+0x8020], R2 ;  /* 0x00802002ff0075a7 */ /* 0x000ee4000800111c */
[----:B---3--:R-:W-:Y:S05]  /*2b70*/  @!P0 BRA `(.L_x_65) ;  /* 0xfffffffc00f88947 */ /* 0x008fea000383ffff */
[----:B------:R-:W-:Y:S05]  /*2b80*/  BRA `(.L_x_81) ;  /* 0xfffffff400d87947 */ /* 0x000fea000383ffff */
        .weak           $__internal_0_$__cuda_sm10x_tcgen05_guardrail_trap_col_being_dealloced_not_returned_by_alloc
        .type           $__internal_0_$__cuda_sm10x_tcgen05_guardrail_trap_col_being_dealloced_not_returned_by_alloc,@function
        .size           $__internal_0_$__cuda_sm10x_tcgen05_guardrail_trap_col_being_dealloced_not_returned_by_alloc,($__internal_1_$__cuda_sm10x_tcgen05_guardrail_trap_phase_invalid_during_alloc - $__internal_0_$__cuda_sm10x_tcgen05_guardrail_trap_col_being_dealloced_not_returned_by_alloc)
$__internal_0_$__cuda_sm10x_tcgen05_guardrail_trap_col_being_dealloced_not_returned_by_alloc:
[----:B------:R-:W-:Y:S05]  /*2b90*/  BPT.TRAP 0x1 ;  /* 0x000000040000795c */ /* 0x000fea0000300000 */
[----:B------:R-:W-:-:S04]  /*2ba0*/  IMAD.MOV.U32 R3, RZ, RZ, 0x0 ;  /* 0x00000000ff037424 */ /* 0x000fc800078e00ff */
[----:B------:R-:W-:Y:S05]  /*2bb0*/  RET.REL.NODEC R2 `(gluon_tcgen05) ;  /* 0xffffffd402107950 */ /* 0x000fea0003c3ffff */
        .weak           $__internal_1_$__cuda_sm10x_tcgen05_guardrail_trap_phase_invalid_during_alloc
        .type           $__internal_1_$__cuda_sm10x_tcgen05_guardrail_trap_phase_invalid_during_alloc,@function
        .size           $__internal_1_$__cuda_sm10x_tcgen05_guardrail_trap_phase_invalid_during_alloc,($__internal_2_$__cuda_sm10x_tcgen05_guardrail_trap_unallocated_columns_being_dealloced - $__internal_1_$__cuda_sm10x_tcgen05_guardrail_trap_phase_invalid_during_alloc)
$__internal_1_$__cuda_sm10x_tcgen05_guardrail_trap_phase_invalid_during_alloc:
[----:B------:R-:W-:Y:S05]  /*2bc0*/  BPT.TRAP 0x1 ;  /* 0x000000040000795c */ /* 0x000fea0000300000 */
[----:B------:R-:W-:-:S04]  /*2bd0*/  IMAD.MOV.U32 R3, RZ, RZ, 0x0 ;  /* 0x00000000ff037424 */ /* 0x000fc800078e00ff */
[----:B------:R-:W-:Y:S05]  /*2be0*/  RET.REL.NODEC R2 `(gluon_tcgen05) ;  /* 0xffffffd402047950 */ /* 0x000fea0003c3ffff */
        .weak           $__internal_2_$__cuda_sm10x_tcgen05_guardrail_trap_unallocated_columns_being_dealloced
        .type           $__internal_2_$__cuda_sm10x_tcgen05_guardrail_trap_unallocated_columns_being_dealloced,@function
        .size           $__internal_2_$__cuda_sm10x_tcgen05_guardrail_trap_unallocated_columns_being_dealloced,(.L_x_85 - $__internal_2_$__cuda_sm10x_tcgen05_guardrail_trap_unallocated_columns_being_dealloced)
$__internal_2_$__cuda_sm10x_tcgen05_guardrail_trap_unallocated_columns_being_dealloced:
[----:B------:R-:W-:Y:S05]  /*2bf0*/  BPT.TRAP 0x1 ;  /* 0x000000040000795c */ /* 0x000fea0000300000 */
[----:B------:R-:W-:-:S04]  /*2c00*/  IMAD.MOV.U32 R3, RZ, RZ, 0x0 ;  /* 0x00000000ff037424 */ /* 0x000fc800078e00ff */
[----:B------:R-:W-:Y:S05]  /*2c10*/  RET.REL.NODEC R2 `(gluon_tcgen05) ;  /* 0xffffffd002f87950 */ /* 0x000fea0003c3ffff */
.L_x_82:
[----:B------:R-:W-:-:S00]  /*2c20*/  BRA `(.L_x_82) ;  /* 0xfffffffc00fc7947 */ /* 0x000fc0000383ffff */
[----:B------:R-:W-:-:S00]  /*2c30*/  NOP ;  /* 0x0000000000007918 */ /* 0x000fc00000000000 */
        /* <DEDUP_REMOVED lines=12> */
.L_x_85:


//--------------------- .nv.shared.gluon_tcgen05  --------------------------
	.section	.nv.shared.gluon_tcgen05,"aw",@nobits
	.sectionflags	@""
	.align	16
	.zero		1024


//--------------------- .nv.shared.reserved.0     --------------------------
	.section	.nv.shared.reserved.0,"aw",@nobits
	.align	8
	.weak		__nv_reservedSMEM_offset_0_alias
	.size		__nv_reservedSMEM_offset_0_alias, 0, 64
	.other		__nv_reservedSMEM_offset_0_alias,@"STO_CUDA_RESERVED_SHARED STV_DEFAULT"
__nv_reservedSMEM_offset_0_alias:
	.zero		0
.nv.shared.reserved.0:
	.zero		64
	.weak		__nv_reservedSMEM_allocation_phase
	.type		__nv_reservedSMEM_allocation_phase,@object
	.size		__nv_reservedSMEM_allocation_phase,(.L_0 - __nv_reservedSMEM_allocation_phase)
__nv_reservedSMEM_allocation_phase:
	.zero		1
.L_0:
	.zero		7
	.weak		__nv_reservedSMEM_devtool_atexit_pc
	.type		__nv_reservedSMEM_devtool_atexit_pc,@object
	.size		__nv_reservedSMEM_devtool_atexit_pc,(__nv_reservedSMEM_allocation_mask - __nv_reservedSMEM_devtool_atexit_pc)
__nv_reservedSMEM_devtool_atexit_pc:
	.zero		8
	.weak		__nv_reservedSMEM_allocation_mask
	.type		__nv_reservedSMEM_allocation_mask,@object
	.size		__nv_reservedSMEM_allocation_mask,(.L_2 - __nv_reservedSMEM_allocation_mask)
__nv_reservedSMEM_allocation_mask:
	.zero		4
.L_2:


//--------------------- .nv.constant0.gluon_tcgen05 --------------------------
	.section	.nv.constant0.gluon_tcgen05,"a",@progbits
	.sectionflags	@""
	.align	4
.nv.constant0.gluon_tcgen05:
	.zero		976


//--------------------- SYMBOLS --------------------------

	.type		.nv.reservedSmem.offset0,@object
	.size		.nv.reservedSmem.offset0,0x4
	.type		.nv.reservedSmem.cap,@object
	.size		.nv.reservedSmem.cap,0x4
